//
// Generated by NVIDIA NVVM Compiler
//
// Compiler Build ID: CL-36424714
// Cuda compilation tools, release 13.0, V13.0.88
// Based on NVVM 20.0.0
//

.version 9.0
.target sm_100
.address_size 64

	// .globl	main_kernel0
.extern .shared .align 16 .b8 buf_dyn_shmem[];

.visible .entry main_kernel0(
	.param .u64 .ptr .align 1 main_kernel0_param_0,
	.param .u64 .ptr .align 1 main_kernel0_param_1,
	.param .u64 .ptr .align 1 main_kernel0_param_2
)
.maxntid 128
{
	.reg .pred 	%p<3>;
	.reg .b16 	%rs<9>;
	.reg .b32 	%r<262>;
	.reg .b32 	%f<1094>;
	.reg .b64 	%rd<43>;

	ld.param.u64 	%rd4, [main_kernel0_param_0];
	ld.param.u64 	%rd22, [main_kernel0_param_1];
	ld.param.u64 	%rd5, [main_kernel0_param_2];
	mov.u32 	%r33, %tid.x;
	shr.u32 	%r34, %r33, 2;
	mul.lo.s32 	%r35, %r34, 80;
	shr.u32 	%r1, %r33, 1;
	shl.b32 	%r36, %r33, 5;
	and.b32  	%r37, %r36, 64;
	and.b32  	%r2, %r33, 1;
	shl.b32 	%r38, %r33, 3;
	and.b32  	%r39, %r38, 8;
	or.b32  	%r40, %r39, %r35;
	add.s32 	%r41, %r40, %r37;
	cvt.u64.u32 	%rd23, %r41;
	mov.u32 	%r42, buf_dyn_shmem;
	cvt.u64.u32 	%rd24, %r42;
	cvta.shared.u64 	%rd25, %rd24;
	add.s64 	%rd1, %rd25, %rd23;
	add.s64 	%rd6, %rd1, 10240;
	// begin inline asm
	{ .reg .u64 addr; cvta.to.shared.u64 addr, %rd6; cvt.u32.u64 %r16, addr; }

	// end inline asm
	mov.u32 	%r3, %ctaid.x;
	shr.u32 	%r43, %r3, 2;
	mul.lo.s32 	%r44, %r34, 640;
	mad.lo.s32 	%r45, %r43, 20480, %r44;
	shl.b32 	%r46, %r33, 1;
	and.b32  	%r47, %r46, 6;
	or.b32  	%r4, %r45, %r47;
	mul.wide.u32 	%rd26, %r4, 4;
	add.s64 	%rd7, %rd4, %rd26;
	// begin inline asm
	cp.async.ca.shared.global [%r16], [%rd7], 8;
	// end inline asm
	shl.b32 	%r48, %r33, 4;
	and.b32  	%r49, %r48, 1792;
	shl.b32 	%r50, %r33, 7;
	and.b32  	%r51, %r50, 128;
	or.b32  	%r52, %r49, %r51;
	shl.b32 	%r53, %r1, 4;
	and.b32  	%r54, %r53, 112;
	or.b32  	%r55, %r52, %r54;
	cvt.u64.u32 	%rd27, %r55;
	add.s64 	%rd8, %rd25, %rd27;
	// begin inline asm
	{ .reg .u64 addr; cvta.to.shared.u64 addr, %rd8; cvt.u32.u64 %r18, addr; }

	// end inline asm
	shl.b32 	%r56, %r3, 6;
	and.b32  	%r5, %r56, 192;
	or.b32  	%r57, %r49, %r5;
	shl.b32 	%r58, %r33, 2;
	and.b32  	%r59, %r58, 60;
	or.b32  	%r60, %r57, %r59;
	mul.wide.u32 	%rd28, %r60, 4;
	add.s64 	%rd9, %rd22, %rd28;
	// begin inline asm
	cp.async.cg.shared.global [%r18], [%rd9], 16;
	// end inline asm
	// begin inline asm
	cp.async.commit_group;
	// end inline asm
	add.s64 	%rd10, %rd1, 12800;
	// begin inline asm
	{ .reg .u64 addr; cvta.to.shared.u64 addr, %rd10; cvt.u32.u64 %r20, addr; }

	// end inline asm
	add.s64 	%rd11, %rd7, 32;
	// begin inline asm
	cp.async.ca.shared.global [%r20], [%rd11], 8;
	// end inline asm
	add.s64 	%rd12, %rd8, 2048;
	// begin inline asm
	{ .reg .u64 addr; cvta.to.shared.u64 addr, %rd12; cvt.u32.u64 %r22, addr; }

	// end inline asm
	add.s64 	%rd13, %rd9, 8192;
	// begin inline asm
	cp.async.cg.shared.global [%r22], [%rd13], 16;
	// end inline asm
	// begin inline asm
	cp.async.commit_group;
	// end inline asm
	add.s64 	%rd14, %rd1, 15360;
	// begin inline asm
	{ .reg .u64 addr; cvta.to.shared.u64 addr, %rd14; cvt.u32.u64 %r24, addr; }

	// end inline asm
	add.s64 	%rd15, %rd7, 64;
	// begin inline asm
	cp.async.ca.shared.global [%r24], [%rd15], 8;
	// end inline asm
	add.s64 	%rd16, %rd8, 4096;
	// begin inline asm
	{ .reg .u64 addr; cvta.to.shared.u64 addr, %rd16; cvt.u32.u64 %r26, addr; }

	// end inline asm
	add.s64 	%rd17, %rd9, 16384;
	// begin inline asm
	cp.async.cg.shared.global [%r26], [%rd17], 16;
	// end inline asm
	// begin inline asm
	cp.async.commit_group;
	// end inline asm
	add.s64 	%rd18, %rd1, 17920;
	// begin inline asm
	{ .reg .u64 addr; cvta.to.shared.u64 addr, %rd18; cvt.u32.u64 %r28, addr; }

	// end inline asm
	add.s64 	%rd19, %rd7, 96;
	// begin inline asm
	cp.async.ca.shared.global [%r28], [%rd19], 8;
	// end inline asm
	add.s64 	%rd20, %rd8, 6144;
	// begin inline asm
	{ .reg .u64 addr; cvta.to.shared.u64 addr, %rd20; cvt.u32.u64 %r30, addr; }

	// end inline asm
	add.s64 	%rd21, %rd9, 24576;
	// begin inline asm
	cp.async.cg.shared.global [%r30], [%rd21], 16;
	// end inline asm
	// begin inline asm
	cp.async.commit_group;
	// end inline asm
	// begin inline asm
	cp.async.wait_group 3;
	// end inline asm
	bar.sync 	0;
	shr.u32 	%r61, %r33, 3;
	and.b32  	%r6, %r61, 7;
	mul.lo.s32 	%r7, %r6, 80;
	setp.eq.b32 	%p1, %r2, 1;
	selp.b32 	%r62, 2600, 2560, %p1;
	add.s32 	%r63, %r62, %r7;
	shl.b32 	%r64, %r63, 2;
	add.s32 	%r8, %r42, %r64;
	ld.shared.f32 	%f1085, [%r8];
	ld.shared.f32 	%f1084, [%r8+80];
	and.b32  	%r9, %r1, 3;
	and.b32  	%r65, %r33, 64;
	and.b32  	%r66, %r53, 48;
	or.b32  	%r67, %r66, %r65;
	add.s32 	%r10, %r42, %r67;
	ld.shared.v4.f32 	{%f1093, %f1092, %f1091, %f1090}, [%r10];
	ld.shared.v4.f32 	{%f1089, %f1088, %f1087, %f1086}, [%r10+128];
	selp.b32 	%r68, 2602, 2562, %p1;
	add.s32 	%r11, %r68, %r7;
	selp.b32 	%r69, 2603, 2563, %p1;
	add.s32 	%r12, %r69, %r7;
	selp.b32 	%r70, 2616, 2576, %p1;
	add.s32 	%r13, %r70, %r7;
	mov.b32 	%r261, 0;
	mov.f32 	%f1068, 0f00000000;
	mov.f32 	%f1069, %f1068;
	mov.f32 	%f1070, %f1068;
	mov.f32 	%f1071, %f1068;
	mov.f32 	%f1072, %f1068;
	mov.f32 	%f1073, %f1068;
	mov.f32 	%f1074, %f1068;
	mov.f32 	%f1075, %f1068;
	mov.f32 	%f1076, %f1068;
	mov.f32 	%f1077, %f1068;
	mov.f32 	%f1078, %f1068;
	mov.f32 	%f1079, %f1068;
	mov.f32 	%f1080, %f1068;
	mov.f32 	%f1081, %f1068;
	mov.f32 	%f1082, %f1068;
	mov.f32 	%f1083, %f1068;
$L__BB0_1:
	bar.sync 	0;
	cvt.u16.u32 	%rs1, %r261;
	add.s16 	%rs2, %rs1, 4;
	and.b16  	%rs3, %rs2, 255;
	mul.lo.s16 	%rs4, %rs3, 205;
	shr.u16 	%rs5, %rs4, 10;
	mul.lo.s16 	%rs6, %rs5, 5;
	sub.s16 	%rs7, %rs2, %rs6;
	cvt.u32.u16 	%r75, %rs7;
	and.b32  	%r76, %r75, 255;
	and.b16  	%rs8, %rs7, 255;
	mul.wide.u16 	%r77, %rs8, 2560;
	cvt.u64.u32 	%rd33, %r77;
	add.s64 	%rd34, %rd1, %rd33;
	add.s64 	%rd29, %rd34, 10240;
	// begin inline asm
	{ .reg .u64 addr; cvta.to.shared.u64 addr, %rd29; cvt.u32.u64 %r71, addr; }

	// end inline asm
	shl.b32 	%r78, %r261, 3;
	add.s32 	%r79, %r4, %r78;
	mul.wide.u32 	%rd35, %r79, 4;
	add.s64 	%rd36, %rd4, %rd35;
	add.s64 	%rd30, %rd36, 128;
	// begin inline asm
	cp.async.ca.shared.global [%r71], [%rd30], 8;
	// end inline asm
	mul.wide.u32 	%rd37, %r76, 2048;
	add.s64 	%rd31, %rd8, %rd37;
	// begin inline asm
	{ .reg .u64 addr; cvta.to.shared.u64 addr, %rd31; cvt.u32.u64 %r73, addr; }

	// end inline asm
	shl.b32 	%r80, %r261, 11;
	mul.wide.s32 	%rd38, %r80, 4;
	add.s64 	%rd39, %rd9, %rd38;
	add.s64 	%rd32, %rd39, 32768;
	// begin inline asm
	cp.async.cg.shared.global [%r73], [%rd32], 16;
	// end inline asm
	// begin inline asm
	cp.async.commit_group;
	// end inline asm
	// begin inline asm
	cp.async.wait_group 3;
	// end inline asm
	bar.sync 	0;
	mul.hi.u32 	%r81, %r261, -858993459;
	shr.u32 	%r82, %r81, 2;
	mul.lo.s32 	%r83, %r82, 5;
	sub.s32 	%r84, %r261, %r83;
	mul.lo.s32 	%r85, %r84, 640;
	selp.b32 	%r86, 2601, 2561, %p1;
	add.s32 	%r87, %r86, %r7;
	add.s32 	%r88, %r87, %r85;
	shl.b32 	%r89, %r88, 2;
	mov.u32 	%r90, buf_dyn_shmem;
	add.s32 	%r91, %r90, %r89;
	ld.shared.f32 	%f64, [%r91];
	ld.shared.f32 	%f65, [%r91+80];
	shl.b32 	%r92, %r84, 11;
	add.s32 	%r93, %r10, %r92;
	ld.shared.v4.f32 	{%f66, %f67, %f68, %f69}, [%r93+256];
	ld.shared.v4.f32 	{%f70, %f71, %f72, %f73}, [%r93+384];
	fma.rn.f32 	%f74, %f1085, %f1093, %f1083;
	fma.rn.f32 	%f75, %f1084, %f1093, %f1075;
	fma.rn.f32 	%f76, %f1085, %f1092, %f1082;
	fma.rn.f32 	%f77, %f1084, %f1092, %f1074;
	fma.rn.f32 	%f78, %f1085, %f1091, %f1081;
	fma.rn.f32 	%f79, %f1084, %f1091, %f1073;
	fma.rn.f32 	%f80, %f1085, %f1090, %f1080;
	fma.rn.f32 	%f81, %f1084, %f1090, %f1072;
	fma.rn.f32 	%f82, %f1085, %f1089, %f1079;
	fma.rn.f32 	%f83, %f1084, %f1089, %f1071;
	fma.rn.f32 	%f84, %f1085, %f1088, %f1078;
	fma.rn.f32 	%f85, %f1084, %f1088, %f1070;
	fma.rn.f32 	%f86, %f1085, %f1087, %f1077;
	fma.rn.f32 	%f87, %f1084, %f1087, %f1069;
	fma.rn.f32 	%f88, %f1085, %f1086, %f1076;
	fma.rn.f32 	%f89, %f1084, %f1086, %f1068;
	add.s32 	%r94, %r11, %r85;
	shl.b32 	%r95, %r94, 2;
	add.s32 	%r96, %r90, %r95;
	ld.shared.f32 	%f90, [%r96];
	ld.shared.f32 	%f91, [%r96+80];
	ld.shared.v4.f32 	{%f92, %f93, %f94, %f95}, [%r93+512];
	ld.shared.v4.f32 	{%f96, %f97, %f98, %f99}, [%r93+640];
	fma.rn.f32 	%f100, %f64, %f66, %f74;
	fma.rn.f32 	%f101, %f65, %f66, %f75;
	fma.rn.f32 	%f102, %f64, %f67, %f76;
	fma.rn.f32 	%f103, %f65, %f67, %f77;
	fma.rn.f32 	%f104, %f64, %f68, %f78;
	fma.rn.f32 	%f105, %f65, %f68, %f79;
	fma.rn.f32 	%f106, %f64, %f69, %f80;
	fma.rn.f32 	%f107, %f65, %f69, %f81;
	fma.rn.f32 	%f108, %f64, %f70, %f82;
	fma.rn.f32 	%f109, %f65, %f70, %f83;
	fma.rn.f32 	%f110, %f64, %f71, %f84;
	fma.rn.f32 	%f111, %f65, %f71, %f85;
	fma.rn.f32 	%f112, %f64, %f72, %f86;
	fma.rn.f32 	%f113, %f65, %f72, %f87;
	fma.rn.f32 	%f114, %f64, %f73, %f88;
	fma.rn.f32 	%f115, %f65, %f73, %f89;
	add.s32 	%r97, %r12, %r85;
	shl.b32 	%r98, %r97, 2;
	add.s32 	%r99, %r90, %r98;
	ld.shared.f32 	%f116, [%r99];
	ld.shared.f32 	%f117, [%r99+80];
	ld.shared.v4.f32 	{%f118, %f119, %f120, %f121}, [%r93+768];
	ld.shared.v4.f32 	{%f122, %f123, %f124, %f125}, [%r93+896];
	fma.rn.f32 	%f126, %f90, %f92, %f100;
	fma.rn.f32 	%f127, %f91, %f92, %f101;
	fma.rn.f32 	%f128, %f90, %f93, %f102;
	fma.rn.f32 	%f129, %f91, %f93, %f103;
	fma.rn.f32 	%f130, %f90, %f94, %f104;
	fma.rn.f32 	%f131, %f91, %f94, %f105;
	fma.rn.f32 	%f132, %f90, %f95, %f106;
	fma.rn.f32 	%f133, %f91, %f95, %f107;
	fma.rn.f32 	%f134, %f90, %f96, %f108;
	fma.rn.f32 	%f135, %f91, %f96, %f109;
	fma.rn.f32 	%f136, %f90, %f97, %f110;
	fma.rn.f32 	%f137, %f91, %f97, %f111;
	fma.rn.f32 	%f138, %f90, %f98, %f112;
	fma.rn.f32 	%f139, %f91, %f98, %f113;
	fma.rn.f32 	%f140, %f90, %f99, %f114;
	fma.rn.f32 	%f141, %f91, %f99, %f115;
	add.s32 	%r100, %r13, %r85;
	shl.b32 	%r101, %r100, 2;
	add.s32 	%r102, %r90, %r101;
	ld.shared.f32 	%f142, [%r102];
	ld.shared.f32 	%f143, [%r102+80];
	ld.shared.v4.f32 	{%f144, %f145, %f146, %f147}, [%r93+1024];
	ld.shared.v4.f32 	{%f148, %f149, %f150, %f151}, [%r93+1152];
	fma.rn.f32 	%f152, %f116, %f118, %f126;
	fma.rn.f32 	%f153, %f117, %f118, %f127;
	fma.rn.f32 	%f154, %f116, %f119, %f128;
	fma.rn.f32 	%f155, %f117, %f119, %f129;
	fma.rn.f32 	%f156, %f116, %f120, %f130;
	fma.rn.f32 	%f157, %f117, %f120, %f131;
	fma.rn.f32 	%f158, %f116, %f121, %f132;
	fma.rn.f32 	%f159, %f117, %f121, %f133;
	fma.rn.f32 	%f160, %f116, %f122, %f134;
	fma.rn.f32 	%f161, %f117, %f122, %f135;
	fma.rn.f32 	%f162, %f116, %f123, %f136;
	fma.rn.f32 	%f163, %f117, %f123, %f137;
	fma.rn.f32 	%f164, %f116, %f124, %f138;
	fma.rn.f32 	%f165, %f117, %f124, %f139;
	fma.rn.f32 	%f166, %f116, %f125, %f140;
	fma.rn.f32 	%f167, %f117, %f125, %f141;
	selp.b32 	%r103, 2617, 2577, %p1;
	add.s32 	%r104, %r103, %r7;
	add.s32 	%r105, %r104, %r85;
	shl.b32 	%r106, %r105, 2;
	add.s32 	%r107, %r90, %r106;
	ld.shared.f32 	%f168, [%r107];
	ld.shared.f32 	%f169, [%r107+80];
	ld.shared.v4.f32 	{%f170, %f171, %f172, %f173}, [%r93+1280];
	ld.shared.v4.f32 	{%f174, %f175, %f176, %f177}, [%r93+1408];
	fma.rn.f32 	%f178, %f142, %f144, %f152;
	fma.rn.f32 	%f179, %f143, %f144, %f153;
	fma.rn.f32 	%f180, %f142, %f145, %f154;
	fma.rn.f32 	%f181, %f143, %f145, %f155;
	fma.rn.f32 	%f182, %f142, %f146, %f156;
	fma.rn.f32 	%f183, %f143, %f146, %f157;
	fma.rn.f32 	%f184, %f142, %f147, %f158;
	fma.rn.f32 	%f185, %f143, %f147, %f159;
	fma.rn.f32 	%f186, %f142, %f148, %f160;
	fma.rn.f32 	%f187, %f143, %f148, %f161;
	fma.rn.f32 	%f188, %f142, %f149, %f162;
	fma.rn.f32 	%f189, %f143, %f149, %f163;
	fma.rn.f32 	%f190, %f142, %f150, %f164;
	fma.rn.f32 	%f191, %f143, %f150, %f165;
	fma.rn.f32 	%f192, %f142, %f151, %f166;
	fma.rn.f32 	%f193, %f143, %f151, %f167;
	selp.b32 	%r108, 2618, 2578, %p1;
	add.s32 	%r109, %r108, %r7;
	add.s32 	%r110, %r109, %r85;
	shl.b32 	%r111, %r110, 2;
	add.s32 	%r112, %r90, %r111;
	ld.shared.f32 	%f194, [%r112];
	ld.shared.f32 	%f195, [%r112+80];
	ld.shared.v4.f32 	{%f196, %f197, %f198, %f199}, [%r93+1536];
	ld.shared.v4.f32 	{%f200, %f201, %f202, %f203}, [%r93+1664];
	fma.rn.f32 	%f204, %f168, %f170, %f178;
	fma.rn.f32 	%f205, %f169, %f170, %f179;
	fma.rn.f32 	%f206, %f168, %f171, %f180;
	fma.rn.f32 	%f207, %f169, %f171, %f181;
	fma.rn.f32 	%f208, %f168, %f172, %f182;
	fma.rn.f32 	%f209, %f169, %f172, %f183;
	fma.rn.f32 	%f210, %f168, %f173, %f184;
	fma.rn.f32 	%f211, %f169, %f173, %f185;
	fma.rn.f32 	%f212, %f168, %f174, %f186;
	fma.rn.f32 	%f213, %f169, %f174, %f187;
	fma.rn.f32 	%f214, %f168, %f175, %f188;
	fma.rn.f32 	%f215, %f169, %f175, %f189;
	fma.rn.f32 	%f216, %f168, %f176, %f190;
	fma.rn.f32 	%f217, %f169, %f176, %f191;
	fma.rn.f32 	%f218, %f168, %f177, %f192;
	fma.rn.f32 	%f219, %f169, %f177, %f193;
	selp.b32 	%r113, 2619, 2579, %p1;
	add.s32 	%r114, %r113, %r7;
	add.s32 	%r115, %r114, %r85;
	shl.b32 	%r116, %r115, 2;
	add.s32 	%r117, %r90, %r116;
	ld.shared.f32 	%f220, [%r117];
	ld.shared.f32 	%f221, [%r117+80];
	ld.shared.v4.f32 	{%f222, %f223, %f224, %f225}, [%r93+1792];
	ld.shared.v4.f32 	{%f226, %f227, %f228, %f229}, [%r93+1920];
	fma.rn.f32 	%f230, %f194, %f196, %f204;
	fma.rn.f32 	%f231, %f195, %f196, %f205;
	fma.rn.f32 	%f232, %f194, %f197, %f206;
	fma.rn.f32 	%f233, %f195, %f197, %f207;
	fma.rn.f32 	%f234, %f194, %f198, %f208;
	fma.rn.f32 	%f235, %f195, %f198, %f209;
	fma.rn.f32 	%f236, %f194, %f199, %f210;
	fma.rn.f32 	%f237, %f195, %f199, %f211;
	fma.rn.f32 	%f238, %f194, %f200, %f212;
	fma.rn.f32 	%f239, %f195, %f200, %f213;
	fma.rn.f32 	%f240, %f194, %f201, %f214;
	fma.rn.f32 	%f241, %f195, %f201, %f215;
	fma.rn.f32 	%f242, %f194, %f202, %f216;
	fma.rn.f32 	%f243, %f195, %f202, %f217;
	fma.rn.f32 	%f244, %f194, %f203, %f218;
	fma.rn.f32 	%f245, %f195, %f203, %f219;
	add.s32 	%r261, %r261, 1;
	mul.hi.u32 	%r118, %r261, -858993459;
	shr.u32 	%r119, %r118, 2;
	mul.lo.s32 	%r120, %r119, 5;
	sub.s32 	%r121, %r261, %r120;
	mad.lo.s32 	%r122, %r121, 2560, %r8;
	ld.shared.f32 	%f1085, [%r122];
	ld.shared.f32 	%f1084, [%r122+80];
	shl.b32 	%r123, %r121, 11;
	add.s32 	%r124, %r10, %r123;
	ld.shared.v4.f32 	{%f1093, %f1092, %f1091, %f1090}, [%r124];
	ld.shared.v4.f32 	{%f1089, %f1088, %f1087, %f1086}, [%r124+128];
	fma.rn.f32 	%f1083, %f220, %f222, %f230;
	fma.rn.f32 	%f1075, %f221, %f222, %f231;
	fma.rn.f32 	%f1082, %f220, %f223, %f232;
	fma.rn.f32 	%f1074, %f221, %f223, %f233;
	fma.rn.f32 	%f1081, %f220, %f224, %f234;
	fma.rn.f32 	%f1073, %f221, %f224, %f235;
	fma.rn.f32 	%f1080, %f220, %f225, %f236;
	fma.rn.f32 	%f1072, %f221, %f225, %f237;
	fma.rn.f32 	%f1079, %f220, %f226, %f238;
	fma.rn.f32 	%f1071, %f221, %f226, %f239;
	fma.rn.f32 	%f1078, %f220, %f227, %f240;
	fma.rn.f32 	%f1070, %f221, %f227, %f241;
	fma.rn.f32 	%f1077, %f220, %f228, %f242;
	fma.rn.f32 	%f1069, %f221, %f228, %f243;
	fma.rn.f32 	%f1076, %f220, %f229, %f244;
	fma.rn.f32 	%f1068, %f221, %f229, %f245;
	setp.ne.s32 	%p2, %r261, 76;
	@%p2 bra 	$L__BB0_1;
	cvta.to.global.u64 	%rd40, %rd5;
	// begin inline asm
	cp.async.wait_group 2;
	// end inline asm
	bar.sync 	0;
	selp.b32 	%r125, 3241, 3201, %p1;
	add.s32 	%r126, %r125, %r7;
	shl.b32 	%r127, %r126, 2;
	add.s32 	%r129, %r90, %r127;
	ld.shared.f32 	%f246, [%r129];
	ld.shared.f32 	%f247, [%r129+80];
	ld.shared.v4.f32 	{%f248, %f249, %f250, %f251}, [%r10+2304];
	ld.shared.v4.f32 	{%f252, %f253, %f254, %f255}, [%r10+2432];
	fma.rn.f32 	%f256, %f1085, %f1093, %f1083;
	fma.rn.f32 	%f257, %f1084, %f1093, %f1075;
	fma.rn.f32 	%f258, %f1085, %f1092, %f1082;
	fma.rn.f32 	%f259, %f1084, %f1092, %f1074;
	fma.rn.f32 	%f260, %f1085, %f1091, %f1081;
	fma.rn.f32 	%f261, %f1084, %f1091, %f1073;
	fma.rn.f32 	%f262, %f1085, %f1090, %f1080;
	fma.rn.f32 	%f263, %f1084, %f1090, %f1072;
	fma.rn.f32 	%f264, %f1085, %f1089, %f1079;
	fma.rn.f32 	%f265, %f1084, %f1089, %f1071;
	fma.rn.f32 	%f266, %f1085, %f1088, %f1078;
	fma.rn.f32 	%f267, %f1084, %f1088, %f1070;
	fma.rn.f32 	%f268, %f1085, %f1087, %f1077;
	fma.rn.f32 	%f269, %f1084, %f1087, %f1069;
	fma.rn.f32 	%f270, %f1085, %f1086, %f1076;
	fma.rn.f32 	%f271, %f1084, %f1086, %f1068;
	selp.b32 	%r130, 3242, 3202, %p1;
	add.s32 	%r131, %r130, %r7;
	shl.b32 	%r132, %r131, 2;
	add.s32 	%r133, %r90, %r132;
	ld.shared.f32 	%f272, [%r133];
	ld.shared.f32 	%f273, [%r133+80];
	ld.shared.v4.f32 	{%f274, %f275, %f276, %f277}, [%r10+2560];
	ld.shared.v4.f32 	{%f278, %f279, %f280, %f281}, [%r10+2688];
	fma.rn.f32 	%f282, %f246, %f248, %f256;
	fma.rn.f32 	%f283, %f247, %f248, %f257;
	fma.rn.f32 	%f284, %f246, %f249, %f258;
	fma.rn.f32 	%f285, %f247, %f249, %f259;
	fma.rn.f32 	%f286, %f246, %f250, %f260;
	fma.rn.f32 	%f287, %f247, %f250, %f261;
	fma.rn.f32 	%f288, %f246, %f251, %f262;
	fma.rn.f32 	%f289, %f247, %f251, %f263;
	fma.rn.f32 	%f290, %f246, %f252, %f264;
	fma.rn.f32 	%f291, %f247, %f252, %f265;
	fma.rn.f32 	%f292, %f246, %f253, %f266;
	fma.rn.f32 	%f293, %f247, %f253, %f267;
	fma.rn.f32 	%f294, %f246, %f254, %f268;
	fma.rn.f32 	%f295, %f247, %f254, %f269;
	fma.rn.f32 	%f296, %f246, %f255, %f270;
	fma.rn.f32 	%f297, %f247, %f255, %f271;
	selp.b32 	%r134, 3243, 3203, %p1;
	add.s32 	%r135, %r134, %r7;
	shl.b32 	%r136, %r135, 2;
	add.s32 	%r137, %r90, %r136;
	ld.shared.f32 	%f298, [%r137];
	ld.shared.f32 	%f299, [%r137+80];
	ld.shared.v4.f32 	{%f300, %f301, %f302, %f303}, [%r10+2816];
	ld.shared.v4.f32 	{%f304, %f305, %f306, %f307}, [%r10+2944];
	fma.rn.f32 	%f308, %f272, %f274, %f282;
	fma.rn.f32 	%f309, %f273, %f274, %f283;
	fma.rn.f32 	%f310, %f272, %f275, %f284;
	fma.rn.f32 	%f311, %f273, %f275, %f285;
	fma.rn.f32 	%f312, %f272, %f276, %f286;
	fma.rn.f32 	%f313, %f273, %f276, %f287;
	fma.rn.f32 	%f314, %f272, %f277, %f288;
	fma.rn.f32 	%f315, %f273, %f277, %f289;
	fma.rn.f32 	%f316, %f272, %f278, %f290;
	fma.rn.f32 	%f317, %f273, %f278, %f291;
	fma.rn.f32 	%f318, %f272, %f279, %f292;
	fma.rn.f32 	%f319, %f273, %f279, %f293;
	fma.rn.f32 	%f320, %f272, %f280, %f294;
	fma.rn.f32 	%f321, %f273, %f280, %f295;
	fma.rn.f32 	%f322, %f272, %f281, %f296;
	fma.rn.f32 	%f323, %f273, %f281, %f297;
	selp.b32 	%r138, 3256, 3216, %p1;
	add.s32 	%r139, %r138, %r7;
	shl.b32 	%r140, %r139, 2;
	add.s32 	%r141, %r90, %r140;
	ld.shared.f32 	%f324, [%r141];
	ld.shared.f32 	%f325, [%r141+80];
	ld.shared.v4.f32 	{%f326, %f327, %f328, %f329}, [%r10+3072];
	ld.shared.v4.f32 	{%f330, %f331, %f332, %f333}, [%r10+3200];
	fma.rn.f32 	%f334, %f298, %f300, %f308;
	fma.rn.f32 	%f335, %f299, %f300, %f309;
	fma.rn.f32 	%f336, %f298, %f301, %f310;
	fma.rn.f32 	%f337, %f299, %f301, %f311;
	fma.rn.f32 	%f338, %f298, %f302, %f312;
	fma.rn.f32 	%f339, %f299, %f302, %f313;
	fma.rn.f32 	%f340, %f298, %f303, %f314;
	fma.rn.f32 	%f341, %f299, %f303, %f315;
	fma.rn.f32 	%f342, %f298, %f304, %f316;
	fma.rn.f32 	%f343, %f299, %f304, %f317;
	fma.rn.f32 	%f344, %f298, %f305, %f318;
	fma.rn.f32 	%f345, %f299, %f305, %f319;
	fma.rn.f32 	%f346, %f298, %f306, %f320;
	fma.rn.f32 	%f347, %f299, %f306, %f321;
	fma.rn.f32 	%f348, %f298, %f307, %f322;
	fma.rn.f32 	%f349, %f299, %f307, %f323;
	selp.b32 	%r142, 3257, 3217, %p1;
	add.s32 	%r143, %r142, %r7;
	shl.b32 	%r144, %r143, 2;
	add.s32 	%r145, %r90, %r144;
	ld.shared.f32 	%f350, [%r145];
	ld.shared.f32 	%f351, [%r145+80];
	ld.shared.v4.f32 	{%f352, %f353, %f354, %f355}, [%r10+3328];
	ld.shared.v4.f32 	{%f356, %f357, %f358, %f359}, [%r10+3456];
	fma.rn.f32 	%f360, %f324, %f326, %f334;
	fma.rn.f32 	%f361, %f325, %f326, %f335;
	fma.rn.f32 	%f362, %f324, %f327, %f336;
	fma.rn.f32 	%f363, %f325, %f327, %f337;
	fma.rn.f32 	%f364, %f324, %f328, %f338;
	fma.rn.f32 	%f365, %f325, %f328, %f339;
	fma.rn.f32 	%f366, %f324, %f329, %f340;
	fma.rn.f32 	%f367, %f325, %f329, %f341;
	fma.rn.f32 	%f368, %f324, %f330, %f342;
	fma.rn.f32 	%f369, %f325, %f330, %f343;
	fma.rn.f32 	%f370, %f324, %f331, %f344;
	fma.rn.f32 	%f371, %f325, %f331, %f345;
	fma.rn.f32 	%f372, %f324, %f332, %f346;
	fma.rn.f32 	%f373, %f325, %f332, %f347;
	fma.rn.f32 	%f374, %f324, %f333, %f348;
	fma.rn.f32 	%f375, %f325, %f333, %f349;
	selp.b32 	%r146, 3258, 3218, %p1;
	add.s32 	%r147, %r146, %r7;
	shl.b32 	%r148, %r147, 2;
	add.s32 	%r149, %r90, %r148;
	ld.shared.f32 	%f376, [%r149];
	ld.shared.f32 	%f377, [%r149+80];
	ld.shared.v4.f32 	{%f378, %f379, %f380, %f381}, [%r10+3584];
	ld.shared.v4.f32 	{%f382, %f383, %f384, %f385}, [%r10+3712];
	fma.rn.f32 	%f386, %f350, %f352, %f360;
	fma.rn.f32 	%f387, %f351, %f352, %f361;
	fma.rn.f32 	%f388, %f350, %f353, %f362;
	fma.rn.f32 	%f389, %f351, %f353, %f363;
	fma.rn.f32 	%f390, %f350, %f354, %f364;
	fma.rn.f32 	%f391, %f351, %f354, %f365;
	fma.rn.f32 	%f392, %f350, %f355, %f366;
	fma.rn.f32 	%f393, %f351, %f355, %f367;
	fma.rn.f32 	%f394, %f350, %f356, %f368;
	fma.rn.f32 	%f395, %f351, %f356, %f369;
	fma.rn.f32 	%f396, %f350, %f357, %f370;
	fma.rn.f32 	%f397, %f351, %f357, %f371;
	fma.rn.f32 	%f398, %f350, %f358, %f372;
	fma.rn.f32 	%f399, %f351, %f358, %f373;
	fma.rn.f32 	%f400, %f350, %f359, %f374;
	fma.rn.f32 	%f401, %f351, %f359, %f375;
	selp.b32 	%r150, 3259, 3219, %p1;
	add.s32 	%r151, %r150, %r7;
	shl.b32 	%r152, %r151, 2;
	add.s32 	%r153, %r90, %r152;
	ld.shared.f32 	%f402, [%r153];
	ld.shared.f32 	%f403, [%r153+80];
	ld.shared.v4.f32 	{%f404, %f405, %f406, %f407}, [%r10+3840];
	ld.shared.v4.f32 	{%f408, %f409, %f410, %f411}, [%r10+3968];
	fma.rn.f32 	%f412, %f376, %f378, %f386;
	fma.rn.f32 	%f413, %f377, %f378, %f387;
	fma.rn.f32 	%f414, %f376, %f379, %f388;
	fma.rn.f32 	%f415, %f377, %f379, %f389;
	fma.rn.f32 	%f416, %f376, %f380, %f390;
	fma.rn.f32 	%f417, %f377, %f380, %f391;
	fma.rn.f32 	%f418, %f376, %f381, %f392;
	fma.rn.f32 	%f419, %f377, %f381, %f393;
	fma.rn.f32 	%f420, %f376, %f382, %f394;
	fma.rn.f32 	%f421, %f377, %f382, %f395;
	fma.rn.f32 	%f422, %f376, %f383, %f396;
	fma.rn.f32 	%f423, %f377, %f383, %f397;
	fma.rn.f32 	%f424, %f376, %f384, %f398;
	fma.rn.f32 	%f425, %f377, %f384, %f399;
	fma.rn.f32 	%f426, %f376, %f385, %f400;
	fma.rn.f32 	%f427, %f377, %f385, %f401;
	selp.b32 	%r154, 3880, 3840, %p1;
	add.s32 	%r155, %r154, %r7;
	shl.b32 	%r156, %r155, 2;
	add.s32 	%r157, %r90, %r156;
	ld.shared.f32 	%f428, [%r157];
	ld.shared.f32 	%f429, [%r157+80];
	ld.shared.v4.f32 	{%f430, %f431, %f432, %f433}, [%r10+4096];
	ld.shared.v4.f32 	{%f434, %f435, %f436, %f437}, [%r10+4224];
	fma.rn.f32 	%f438, %f402, %f404, %f412;
	fma.rn.f32 	%f439, %f403, %f404, %f413;
	fma.rn.f32 	%f440, %f402, %f405, %f414;
	fma.rn.f32 	%f441, %f403, %f405, %f415;
	fma.rn.f32 	%f442, %f402, %f406, %f416;
	fma.rn.f32 	%f443, %f403, %f406, %f417;
	fma.rn.f32 	%f444, %f402, %f407, %f418;
	fma.rn.f32 	%f445, %f403, %f407, %f419;
	fma.rn.f32 	%f446, %f402, %f408, %f420;
	fma.rn.f32 	%f447, %f403, %f408, %f421;
	fma.rn.f32 	%f448, %f402, %f409, %f422;
	fma.rn.f32 	%f449, %f403, %f409, %f423;
	fma.rn.f32 	%f450, %f402, %f410, %f424;
	fma.rn.f32 	%f451, %f403, %f410, %f425;
	fma.rn.f32 	%f452, %f402, %f411, %f426;
	fma.rn.f32 	%f453, %f403, %f411, %f427;
	// begin inline asm
	cp.async.wait_group 1;
	// end inline asm
	bar.sync 	0;
	selp.b32 	%r158, 3881, 3841, %p1;
	add.s32 	%r159, %r158, %r7;
	shl.b32 	%r160, %r159, 2;
	add.s32 	%r161, %r90, %r160;
	ld.shared.f32 	%f454, [%r161];
	ld.shared.f32 	%f455, [%r161+80];
	ld.shared.v4.f32 	{%f456, %f457, %f458, %f459}, [%r10+4352];
	ld.shared.v4.f32 	{%f460, %f461, %f462, %f463}, [%r10+4480];
	fma.rn.f32 	%f464, %f428, %f430, %f438;
	fma.rn.f32 	%f465, %f429, %f430, %f439;
	fma.rn.f32 	%f466, %f428, %f431, %f440;
	fma.rn.f32 	%f467, %f429, %f431, %f441;
	fma.rn.f32 	%f468, %f428, %f432, %f442;
	fma.rn.f32 	%f469, %f429, %f432, %f443;
	fma.rn.f32 	%f470, %f428, %f433, %f444;
	fma.rn.f32 	%f471, %f429, %f433, %f445;
	fma.rn.f32 	%f472, %f428, %f434, %f446;
	fma.rn.f32 	%f473, %f429, %f434, %f447;
	fma.rn.f32 	%f474, %f428, %f435, %f448;
	fma.rn.f32 	%f475, %f429, %f435, %f449;
	fma.rn.f32 	%f476, %f428, %f436, %f450;
	fma.rn.f32 	%f477, %f429, %f436, %f451;
	fma.rn.f32 	%f478, %f428, %f437, %f452;
	fma.rn.f32 	%f479, %f429, %f437, %f453;
	selp.b32 	%r162, 3882, 3842, %p1;
	add.s32 	%r163, %r162, %r7;
	shl.b32 	%r164, %r163, 2;
	add.s32 	%r165, %r90, %r164;
	ld.shared.f32 	%f480, [%r165];
	ld.shared.f32 	%f481, [%r165+80];
	ld.shared.v4.f32 	{%f482, %f483, %f484, %f485}, [%r10+4608];
	ld.shared.v4.f32 	{%f486, %f487, %f488, %f489}, [%r10+4736];
	fma.rn.f32 	%f490, %f454, %f456, %f464;
	fma.rn.f32 	%f491, %f455, %f456, %f465;
	fma.rn.f32 	%f492, %f454, %f457, %f466;
	fma.rn.f32 	%f493, %f455, %f457, %f467;
	fma.rn.f32 	%f494, %f454, %f458, %f468;
	fma.rn.f32 	%f495, %f455, %f458, %f469;
	fma.rn.f32 	%f496, %f454, %f459, %f470;
	fma.rn.f32 	%f497, %f455, %f459, %f471;
	fma.rn.f32 	%f498, %f454, %f460, %f472;
	fma.rn.f32 	%f499, %f455, %f460, %f473;
	fma.rn.f32 	%f500, %f454, %f461, %f474;
	fma.rn.f32 	%f501, %f455, %f461, %f475;
	fma.rn.f32 	%f502, %f454, %f462, %f476;
	fma.rn.f32 	%f503, %f455, %f462, %f477;
	fma.rn.f32 	%f504, %f454, %f463, %f478;
	fma.rn.f32 	%f505, %f455, %f463, %f479;
	selp.b32 	%r166, 3883, 3843, %p1;
	add.s32 	%r167, %r166, %r7;
	shl.b32 	%r168, %r167, 2;
	add.s32 	%r169, %r90, %r168;
	ld.shared.f32 	%f506, [%r169];
	ld.shared.f32 	%f507, [%r169+80];
	ld.shared.v4.f32 	{%f508, %f509, %f510, %f511}, [%r10+4864];
	ld.shared.v4.f32 	{%f512, %f513, %f514, %f515}, [%r10+4992];
	fma.rn.f32 	%f516, %f480, %f482, %f490;
	fma.rn.f32 	%f517, %f481, %f482, %f491;
	fma.rn.f32 	%f518, %f480, %f483, %f492;
	fma.rn.f32 	%f519, %f481, %f483, %f493;
	fma.rn.f32 	%f520, %f480, %f484, %f494;
	fma.rn.f32 	%f521, %f481, %f484, %f495;
	fma.rn.f32 	%f522, %f480, %f485, %f496;
	fma.rn.f32 	%f523, %f481, %f485, %f497;
	fma.rn.f32 	%f524, %f480, %f486, %f498;
	fma.rn.f32 	%f525, %f481, %f486, %f499;
	fma.rn.f32 	%f526, %f480, %f487, %f500;
	fma.rn.f32 	%f527, %f481, %f487, %f501;
	fma.rn.f32 	%f528, %f480, %f488, %f502;
	fma.rn.f32 	%f529, %f481, %f488, %f503;
	fma.rn.f32 	%f530, %f480, %f489, %f504;
	fma.rn.f32 	%f531, %f481, %f489, %f505;
	selp.b32 	%r170, 3896, 3856, %p1;
	add.s32 	%r171, %r170, %r7;
	shl.b32 	%r172, %r171, 2;
	add.s32 	%r173, %r90, %r172;
	ld.shared.f32 	%f532, [%r173];
	ld.shared.f32 	%f533, [%r173+80];
	ld.shared.v4.f32 	{%f534, %f535, %f536, %f537}, [%r10+5120];
	ld.shared.v4.f32 	{%f538, %f539, %f540, %f541}, [%r10+5248];
	fma.rn.f32 	%f542, %f506, %f508, %f516;
	fma.rn.f32 	%f543, %f507, %f508, %f517;
	fma.rn.f32 	%f544, %f506, %f509, %f518;
	fma.rn.f32 	%f545, %f507, %f509, %f519;
	fma.rn.f32 	%f546, %f506, %f510, %f520;
	fma.rn.f32 	%f547, %f507, %f510, %f521;
	fma.rn.f32 	%f548, %f506, %f511, %f522;
	fma.rn.f32 	%f549, %f507, %f511, %f523;
	fma.rn.f32 	%f550, %f506, %f512, %f524;
	fma.rn.f32 	%f551, %f507, %f512, %f525;
	fma.rn.f32 	%f552, %f506, %f513, %f526;
	fma.rn.f32 	%f553, %f507, %f513, %f527;
	fma.rn.f32 	%f554, %f506, %f514, %f528;
	fma.rn.f32 	%f555, %f507, %f514, %f529;
	fma.rn.f32 	%f556, %f506, %f515, %f530;
	fma.rn.f32 	%f557, %f507, %f515, %f531;
	selp.b32 	%r174, 3897, 3857, %p1;
	add.s32 	%r175, %r174, %r7;
	shl.b32 	%r176, %r175, 2;
	add.s32 	%r177, %r90, %r176;
	ld.shared.f32 	%f558, [%r177];
	ld.shared.f32 	%f559, [%r177+80];
	ld.shared.v4.f32 	{%f560, %f561, %f562, %f563}, [%r10+5376];
	ld.shared.v4.f32 	{%f564, %f565, %f566, %f567}, [%r10+5504];
	fma.rn.f32 	%f568, %f532, %f534, %f542;
	fma.rn.f32 	%f569, %f533, %f534, %f543;
	fma.rn.f32 	%f570, %f532, %f535, %f544;
	fma.rn.f32 	%f571, %f533, %f535, %f545;
	fma.rn.f32 	%f572, %f532, %f536, %f546;
	fma.rn.f32 	%f573, %f533, %f536, %f547;
	fma.rn.f32 	%f574, %f532, %f537, %f548;
	fma.rn.f32 	%f575, %f533, %f537, %f549;
	fma.rn.f32 	%f576, %f532, %f538, %f550;
	fma.rn.f32 	%f577, %f533, %f538, %f551;
	fma.rn.f32 	%f578, %f532, %f539, %f552;
	fma.rn.f32 	%f579, %f533, %f539, %f553;
	fma.rn.f32 	%f580, %f532, %f540, %f554;
	fma.rn.f32 	%f581, %f533, %f540, %f555;
	fma.rn.f32 	%f582, %f532, %f541, %f556;
	fma.rn.f32 	%f583, %f533, %f541, %f557;
	selp.b32 	%r178, 3898, 3858, %p1;
	add.s32 	%r179, %r178, %r7;
	shl.b32 	%r180, %r179, 2;
	add.s32 	%r181, %r90, %r180;
	ld.shared.f32 	%f584, [%r181];
	ld.shared.f32 	%f585, [%r181+80];
	ld.shared.v4.f32 	{%f586, %f587, %f588, %f589}, [%r10+5632];
	ld.shared.v4.f32 	{%f590, %f591, %f592, %f593}, [%r10+5760];
	fma.rn.f32 	%f594, %f558, %f560, %f568;
	fma.rn.f32 	%f595, %f559, %f560, %f569;
	fma.rn.f32 	%f596, %f558, %f561, %f570;
	fma.rn.f32 	%f597, %f559, %f561, %f571;
	fma.rn.f32 	%f598, %f558, %f562, %f572;
	fma.rn.f32 	%f599, %f559, %f562, %f573;
	fma.rn.f32 	%f600, %f558, %f563, %f574;
	fma.rn.f32 	%f601, %f559, %f563, %f575;
	fma.rn.f32 	%f602, %f558, %f564, %f576;
	fma.rn.f32 	%f603, %f559, %f564, %f577;
	fma.rn.f32 	%f604, %f558, %f565, %f578;
	fma.rn.f32 	%f605, %f559, %f565, %f579;
	fma.rn.f32 	%f606, %f558, %f566, %f580;
	fma.rn.f32 	%f607, %f559, %f566, %f581;
	fma.rn.f32 	%f608, %f558, %f567, %f582;
	fma.rn.f32 	%f609, %f559, %f567, %f583;
	selp.b32 	%r182, 3899, 3859, %p1;
	add.s32 	%r183, %r182, %r7;
	shl.b32 	%r184, %r183, 2;
	add.s32 	%r185, %r90, %r184;
	ld.shared.f32 	%f610, [%r185];
	ld.shared.f32 	%f611, [%r185+80];
	ld.shared.v4.f32 	{%f612, %f613, %f614, %f615}, [%r10+5888];
	ld.shared.v4.f32 	{%f616, %f617, %f618, %f619}, [%r10+6016];
	fma.rn.f32 	%f620, %f584, %f586, %f594;
	fma.rn.f32 	%f621, %f585, %f586, %f595;
	fma.rn.f32 	%f622, %f584, %f587, %f596;
	fma.rn.f32 	%f623, %f585, %f587, %f597;
	fma.rn.f32 	%f624, %f584, %f588, %f598;
	fma.rn.f32 	%f625, %f585, %f588, %f599;
	fma.rn.f32 	%f626, %f584, %f589, %f600;
	fma.rn.f32 	%f627, %f585, %f589, %f601;
	fma.rn.f32 	%f628, %f584, %f590, %f602;
	fma.rn.f32 	%f629, %f585, %f590, %f603;
	fma.rn.f32 	%f630, %f584, %f591, %f604;
	fma.rn.f32 	%f631, %f585, %f591, %f605;
	fma.rn.f32 	%f632, %f584, %f592, %f606;
	fma.rn.f32 	%f633, %f585, %f592, %f607;
	fma.rn.f32 	%f634, %f584, %f593, %f608;
	fma.rn.f32 	%f635, %f585, %f593, %f609;
	selp.b32 	%r186, 4520, 4480, %p1;
	add.s32 	%r187, %r186, %r7;
	shl.b32 	%r188, %r187, 2;
	add.s32 	%r189, %r90, %r188;
	ld.shared.f32 	%f636, [%r189];
	ld.shared.f32 	%f637, [%r189+80];
	ld.shared.v4.f32 	{%f638, %f639, %f640, %f641}, [%r10+6144];
	ld.shared.v4.f32 	{%f642, %f643, %f644, %f645}, [%r10+6272];
	fma.rn.f32 	%f646, %f610, %f612, %f620;
	fma.rn.f32 	%f647, %f611, %f612, %f621;
	fma.rn.f32 	%f648, %f610, %f613, %f622;
	fma.rn.f32 	%f649, %f611, %f613, %f623;
	fma.rn.f32 	%f650, %f610, %f614, %f624;
	fma.rn.f32 	%f651, %f611, %f614, %f625;
	fma.rn.f32 	%f652, %f610, %f615, %f626;
	fma.rn.f32 	%f653, %f611, %f615, %f627;
	fma.rn.f32 	%f654, %f610, %f616, %f628;
	fma.rn.f32 	%f655, %f611, %f616, %f629;
	fma.rn.f32 	%f656, %f610, %f617, %f630;
	fma.rn.f32 	%f657, %f611, %f617, %f631;
	fma.rn.f32 	%f658, %f610, %f618, %f632;
	fma.rn.f32 	%f659, %f611, %f618, %f633;
	fma.rn.f32 	%f660, %f610, %f619, %f634;
	fma.rn.f32 	%f661, %f611, %f619, %f635;
	// begin inline asm
	cp.async.wait_group 0;
	// end inline asm
	bar.sync 	0;
	selp.b32 	%r190, 4521, 4481, %p1;
	add.s32 	%r191, %r190, %r7;
	shl.b32 	%r192, %r191, 2;
	add.s32 	%r193, %r90, %r192;
	ld.shared.f32 	%f662, [%r193];
	ld.shared.f32 	%f663, [%r193+80];
	ld.shared.v4.f32 	{%f664, %f665, %f666, %f667}, [%r10+6400];
	ld.shared.v4.f32 	{%f668, %f669, %f670, %f671}, [%r10+6528];
	fma.rn.f32 	%f672, %f636, %f638, %f646;
	fma.rn.f32 	%f673, %f637, %f638, %f647;
	fma.rn.f32 	%f674, %f636, %f639, %f648;
	fma.rn.f32 	%f675, %f637, %f639, %f649;
	fma.rn.f32 	%f676, %f636, %f640, %f650;
	fma.rn.f32 	%f677, %f637, %f640, %f651;
	fma.rn.f32 	%f678, %f636, %f641, %f652;
	fma.rn.f32 	%f679, %f637, %f641, %f653;
	fma.rn.f32 	%f680, %f636, %f642, %f654;
	fma.rn.f32 	%f681, %f637, %f642, %f655;
	fma.rn.f32 	%f682, %f636, %f643, %f656;
	fma.rn.f32 	%f683, %f637, %f643, %f657;
	fma.rn.f32 	%f684, %f636, %f644, %f658;
	fma.rn.f32 	%f685, %f637, %f644, %f659;
	fma.rn.f32 	%f686, %f636, %f645, %f660;
	fma.rn.f32 	%f687, %f637, %f645, %f661;
	selp.b32 	%r194, 4522, 4482, %p1;
	add.s32 	%r195, %r194, %r7;
	shl.b32 	%r196, %r195, 2;
	add.s32 	%r197, %r90, %r196;
	ld.shared.f32 	%f688, [%r197];
	ld.shared.f32 	%f689, [%r197+80];
	ld.shared.v4.f32 	{%f690, %f691, %f692, %f693}, [%r10+6656];
	ld.shared.v4.f32 	{%f694, %f695, %f696, %f697}, [%r10+6784];
	fma.rn.f32 	%f698, %f662, %f664, %f672;
	fma.rn.f32 	%f699, %f663, %f664, %f673;
	fma.rn.f32 	%f700, %f662, %f665, %f674;
	fma.rn.f32 	%f701, %f663, %f665, %f675;
	fma.rn.f32 	%f702, %f662, %f666, %f676;
	fma.rn.f32 	%f703, %f663, %f666, %f677;
	fma.rn.f32 	%f704, %f662, %f667, %f678;
	fma.rn.f32 	%f705, %f663, %f667, %f679;
	fma.rn.f32 	%f706, %f662, %f668, %f680;
	fma.rn.f32 	%f707, %f663, %f668, %f681;
	fma.rn.f32 	%f708, %f662, %f669, %f682;
	fma.rn.f32 	%f709, %f663, %f669, %f683;
	fma.rn.f32 	%f710, %f662, %f670, %f684;
	fma.rn.f32 	%f711, %f663, %f670, %f685;
	fma.rn.f32 	%f712, %f662, %f671, %f686;
	fma.rn.f32 	%f713, %f663, %f671, %f687;
	selp.b32 	%r198, 4523, 4483, %p1;
	add.s32 	%r199, %r198, %r7;
	shl.b32 	%r200, %r199, 2;
	add.s32 	%r201, %r90, %r200;
	ld.shared.f32 	%f714, [%r201];
	ld.shared.f32 	%f715, [%r201+80];
	ld.shared.v4.f32 	{%f716, %f717, %f718, %f719}, [%r10+6912];
	ld.shared.v4.f32 	{%f720, %f721, %f722, %f723}, [%r10+7040];
	fma.rn.f32 	%f724, %f688, %f690, %f698;
	fma.rn.f32 	%f725, %f689, %f690, %f699;
	fma.rn.f32 	%f726, %f688, %f691, %f700;
	fma.rn.f32 	%f727, %f689, %f691, %f701;
	fma.rn.f32 	%f728, %f688, %f692, %f702;
	fma.rn.f32 	%f729, %f689, %f692, %f703;
	fma.rn.f32 	%f730, %f688, %f693, %f704;
	fma.rn.f32 	%f731, %f689, %f693, %f705;
	fma.rn.f32 	%f732, %f688, %f694, %f706;
	fma.rn.f32 	%f733, %f689, %f694, %f707;
	fma.rn.f32 	%f734, %f688, %f695, %f708;
	fma.rn.f32 	%f735, %f689, %f695, %f709;
	fma.rn.f32 	%f736, %f688, %f696, %f710;
	fma.rn.f32 	%f737, %f689, %f696, %f711;
	fma.rn.f32 	%f738, %f688, %f697, %f712;
	fma.rn.f32 	%f739, %f689, %f697, %f713;
	selp.b32 	%r202, 4536, 4496, %p1;
	add.s32 	%r203, %r202, %r7;
	shl.b32 	%r204, %r203, 2;
	add.s32 	%r205, %r90, %r204;
	ld.shared.f32 	%f740, [%r205];
	ld.shared.f32 	%f741, [%r205+80];
	ld.shared.v4.f32 	{%f742, %f743, %f744, %f745}, [%r10+7168];
	ld.shared.v4.f32 	{%f746, %f747, %f748, %f749}, [%r10+7296];
	fma.rn.f32 	%f750, %f714, %f716, %f724;
	fma.rn.f32 	%f751, %f715, %f716, %f725;
	fma.rn.f32 	%f752, %f714, %f717, %f726;
	fma.rn.f32 	%f753, %f715, %f717, %f727;
	fma.rn.f32 	%f754, %f714, %f718, %f728;
	fma.rn.f32 	%f755, %f715, %f718, %f729;
	fma.rn.f32 	%f756, %f714, %f719, %f730;
	fma.rn.f32 	%f757, %f715, %f719, %f731;
	fma.rn.f32 	%f758, %f714, %f720, %f732;
	fma.rn.f32 	%f759, %f715, %f720, %f733;
	fma.rn.f32 	%f760, %f714, %f721, %f734;
	fma.rn.f32 	%f761, %f715, %f721, %f735;
	fma.rn.f32 	%f762, %f714, %f722, %f736;
	fma.rn.f32 	%f763, %f715, %f722, %f737;
	fma.rn.f32 	%f764, %f714, %f723, %f738;
	fma.rn.f32 	%f765, %f715, %f723, %f739;
	selp.b32 	%r206, 4537, 4497, %p1;
	add.s32 	%r207, %r206, %r7;
	shl.b32 	%r208, %r207, 2;
	add.s32 	%r209, %r90, %r208;
	ld.shared.f32 	%f766, [%r209];
	ld.shared.f32 	%f767, [%r209+80];
	ld.shared.v4.f32 	{%f768, %f769, %f770, %f771}, [%r10+7424];
	ld.shared.v4.f32 	{%f772, %f773, %f774, %f775}, [%r10+7552];
	fma.rn.f32 	%f776, %f740, %f742, %f750;
	fma.rn.f32 	%f777, %f741, %f742, %f751;
	fma.rn.f32 	%f778, %f740, %f743, %f752;
	fma.rn.f32 	%f779, %f741, %f743, %f753;
	fma.rn.f32 	%f780, %f740, %f744, %f754;
	fma.rn.f32 	%f781, %f741, %f744, %f755;
	fma.rn.f32 	%f782, %f740, %f745, %f756;
	fma.rn.f32 	%f783, %f741, %f745, %f757;
	fma.rn.f32 	%f784, %f740, %f746, %f758;
	fma.rn.f32 	%f785, %f741, %f746, %f759;
	fma.rn.f32 	%f786, %f740, %f747, %f760;
	fma.rn.f32 	%f787, %f741, %f747, %f761;
	fma.rn.f32 	%f788, %f740, %f748, %f762;
	fma.rn.f32 	%f789, %f741, %f748, %f763;
	fma.rn.f32 	%f790, %f740, %f749, %f764;
	fma.rn.f32 	%f791, %f741, %f749, %f765;
	selp.b32 	%r210, 4538, 4498, %p1;
	add.s32 	%r211, %r210, %r7;
	shl.b32 	%r212, %r211, 2;
	add.s32 	%r213, %r90, %r212;
	ld.shared.f32 	%f792, [%r213];
	ld.shared.f32 	%f793, [%r213+80];
	ld.shared.v4.f32 	{%f794, %f795, %f796, %f797}, [%r10+7680];
	ld.shared.v4.f32 	{%f798, %f799, %f800, %f801}, [%r10+7808];
	fma.rn.f32 	%f802, %f766, %f768, %f776;
	fma.rn.f32 	%f803, %f767, %f768, %f777;
	fma.rn.f32 	%f804, %f766, %f769, %f778;
	fma.rn.f32 	%f805, %f767, %f769, %f779;
	fma.rn.f32 	%f806, %f766, %f770, %f780;
	fma.rn.f32 	%f807, %f767, %f770, %f781;
	fma.rn.f32 	%f808, %f766, %f771, %f782;
	fma.rn.f32 	%f809, %f767, %f771, %f783;
	fma.rn.f32 	%f810, %f766, %f772, %f784;
	fma.rn.f32 	%f811, %f767, %f772, %f785;
	fma.rn.f32 	%f812, %f766, %f773, %f786;
	fma.rn.f32 	%f813, %f767, %f773, %f787;
	fma.rn.f32 	%f814, %f766, %f774, %f788;
	fma.rn.f32 	%f815, %f767, %f774, %f789;
	fma.rn.f32 	%f816, %f766, %f775, %f790;
	fma.rn.f32 	%f817, %f767, %f775, %f791;
	selp.b32 	%r214, 4539, 4499, %p1;
	add.s32 	%r215, %r214, %r7;
	shl.b32 	%r216, %r215, 2;
	add.s32 	%r217, %r90, %r216;
	ld.shared.f32 	%f818, [%r217];
	ld.shared.f32 	%f819, [%r217+80];
	ld.shared.v4.f32 	{%f820, %f821, %f822, %f823}, [%r10+7936];
	ld.shared.v4.f32 	{%f824, %f825, %f826, %f827}, [%r10+8064];
	fma.rn.f32 	%f828, %f792, %f794, %f802;
	fma.rn.f32 	%f829, %f793, %f794, %f803;
	fma.rn.f32 	%f830, %f792, %f795, %f804;
	fma.rn.f32 	%f831, %f793, %f795, %f805;
	fma.rn.f32 	%f832, %f792, %f796, %f806;
	fma.rn.f32 	%f833, %f793, %f796, %f807;
	fma.rn.f32 	%f834, %f792, %f797, %f808;
	fma.rn.f32 	%f835, %f793, %f797, %f809;
	fma.rn.f32 	%f836, %f792, %f798, %f810;
	fma.rn.f32 	%f837, %f793, %f798, %f811;
	fma.rn.f32 	%f838, %f792, %f799, %f812;
	fma.rn.f32 	%f839, %f793, %f799, %f813;
	fma.rn.f32 	%f840, %f792, %f800, %f814;
	fma.rn.f32 	%f841, %f793, %f800, %f815;
	fma.rn.f32 	%f842, %f792, %f801, %f816;
	fma.rn.f32 	%f843, %f793, %f801, %f817;
	selp.b32 	%r218, 5160, 5120, %p1;
	add.s32 	%r219, %r218, %r7;
	shl.b32 	%r220, %r219, 2;
	add.s32 	%r221, %r90, %r220;
	ld.shared.f32 	%f844, [%r221];
	ld.shared.f32 	%f845, [%r221+80];
	ld.shared.v4.f32 	{%f846, %f847, %f848, %f849}, [%r10+8192];
	ld.shared.v4.f32 	{%f850, %f851, %f852, %f853}, [%r10+8320];
	fma.rn.f32 	%f854, %f818, %f820, %f828;
	fma.rn.f32 	%f855, %f819, %f820, %f829;
	fma.rn.f32 	%f856, %f818, %f821, %f830;
	fma.rn.f32 	%f857, %f819, %f821, %f831;
	fma.rn.f32 	%f858, %f818, %f822, %f832;
	fma.rn.f32 	%f859, %f819, %f822, %f833;
	fma.rn.f32 	%f860, %f818, %f823, %f834;
	fma.rn.f32 	%f861, %f819, %f823, %f835;
	fma.rn.f32 	%f862, %f818, %f824, %f836;
	fma.rn.f32 	%f863, %f819, %f824, %f837;
	fma.rn.f32 	%f864, %f818, %f825, %f838;
	fma.rn.f32 	%f865, %f819, %f825, %f839;
	fma.rn.f32 	%f866, %f818, %f826, %f840;
	fma.rn.f32 	%f867, %f819, %f826, %f841;
	fma.rn.f32 	%f868, %f818, %f827, %f842;
	fma.rn.f32 	%f869, %f819, %f827, %f843;
	selp.b32 	%r222, 5161, 5121, %p1;
	add.s32 	%r223, %r222, %r7;
	shl.b32 	%r224, %r223, 2;
	add.s32 	%r225, %r90, %r224;
	ld.shared.f32 	%f870, [%r225];
	ld.shared.f32 	%f871, [%r225+80];
	ld.shared.v4.f32 	{%f872, %f873, %f874, %f875}, [%r10+8448];
	ld.shared.v4.f32 	{%f876, %f877, %f878, %f879}, [%r10+8576];
	fma.rn.f32 	%f880, %f844, %f846, %f854;
	fma.rn.f32 	%f881, %f845, %f846, %f855;
	fma.rn.f32 	%f882, %f844, %f847, %f856;
	fma.rn.f32 	%f883, %f845, %f847, %f857;
	fma.rn.f32 	%f884, %f844, %f848, %f858;
	fma.rn.f32 	%f885, %f845, %f848, %f859;
	fma.rn.f32 	%f886, %f844, %f849, %f860;
	fma.rn.f32 	%f887, %f845, %f849, %f861;
	fma.rn.f32 	%f888, %f844, %f850, %f862;
	fma.rn.f32 	%f889, %f845, %f850, %f863;
	fma.rn.f32 	%f890, %f844, %f851, %f864;
	fma.rn.f32 	%f891, %f845, %f851, %f865;
	fma.rn.f32 	%f892, %f844, %f852, %f866;
	fma.rn.f32 	%f893, %f845, %f852, %f867;
	fma.rn.f32 	%f894, %f844, %f853, %f868;
	fma.rn.f32 	%f895, %f845, %f853, %f869;
	selp.b32 	%r226, 5162, 5122, %p1;
	add.s32 	%r227, %r226, %r7;
	shl.b32 	%r228, %r227, 2;
	add.s32 	%r229, %r90, %r228;
	ld.shared.f32 	%f896, [%r229];
	ld.shared.f32 	%f897, [%r229+80];
	ld.shared.v4.f32 	{%f898, %f899, %f900, %f901}, [%r10+8704];
	ld.shared.v4.f32 	{%f902, %f903, %f904, %f905}, [%r10+8832];
	fma.rn.f32 	%f906, %f870, %f872, %f880;
	fma.rn.f32 	%f907, %f871, %f872, %f881;
	fma.rn.f32 	%f908, %f870, %f873, %f882;
	fma.rn.f32 	%f909, %f871, %f873, %f883;
	fma.rn.f32 	%f910, %f870, %f874, %f884;
	fma.rn.f32 	%f911, %f871, %f874, %f885;
	fma.rn.f32 	%f912, %f870, %f875, %f886;
	fma.rn.f32 	%f913, %f871, %f875, %f887;
	fma.rn.f32 	%f914, %f870, %f876, %f888;
	fma.rn.f32 	%f915, %f871, %f876, %f889;
	fma.rn.f32 	%f916, %f870, %f877, %f890;
	fma.rn.f32 	%f917, %f871, %f877, %f891;
	fma.rn.f32 	%f918, %f870, %f878, %f892;
	fma.rn.f32 	%f919, %f871, %f878, %f893;
	fma.rn.f32 	%f920, %f870, %f879, %f894;
	fma.rn.f32 	%f921, %f871, %f879, %f895;
	selp.b32 	%r230, 5163, 5123, %p1;
	add.s32 	%r231, %r230, %r7;
	shl.b32 	%r232, %r231, 2;
	add.s32 	%r233, %r90, %r232;
	ld.shared.f32 	%f922, [%r233];
	ld.shared.f32 	%f923, [%r233+80];
	ld.shared.v4.f32 	{%f924, %f925, %f926, %f927}, [%r10+8960];
	ld.shared.v4.f32 	{%f928, %f929, %f930, %f931}, [%r10+9088];
	fma.rn.f32 	%f932, %f896, %f898, %f906;
	fma.rn.f32 	%f933, %f897, %f898, %f907;
	fma.rn.f32 	%f934, %f896, %f899, %f908;
	fma.rn.f32 	%f935, %f897, %f899, %f909;
	fma.rn.f32 	%f936, %f896, %f900, %f910;
	fma.rn.f32 	%f937, %f897, %f900, %f911;
	fma.rn.f32 	%f938, %f896, %f901, %f912;
	fma.rn.f32 	%f939, %f897, %f901, %f913;
	fma.rn.f32 	%f940, %f896, %f902, %f914;
	fma.rn.f32 	%f941, %f897, %f902, %f915;
	fma.rn.f32 	%f942, %f896, %f903, %f916;
	fma.rn.f32 	%f943, %f897, %f903, %f917;
	fma.rn.f32 	%f944, %f896, %f904, %f918;
	fma.rn.f32 	%f945, %f897, %f904, %f919;
	fma.rn.f32 	%f946, %f896, %f905, %f920;
	fma.rn.f32 	%f947, %f897, %f905, %f921;
	selp.b32 	%r234, 5176, 5136, %p1;
	add.s32 	%r235, %r234, %r7;
	shl.b32 	%r236, %r235, 2;
	add.s32 	%r237, %r90, %r236;
	ld.shared.f32 	%f948, [%r237];
	ld.shared.f32 	%f949, [%r237+80];
	ld.shared.v4.f32 	{%f950, %f951, %f952, %f953}, [%r10+9216];
	ld.shared.v4.f32 	{%f954, %f955, %f956, %f957}, [%r10+9344];
	fma.rn.f32 	%f958, %f922, %f924, %f932;
	fma.rn.f32 	%f959, %f923, %f924, %f933;
	fma.rn.f32 	%f960, %f922, %f925, %f934;
	fma.rn.f32 	%f961, %f923, %f925, %f935;
	fma.rn.f32 	%f962, %f922, %f926, %f936;
	fma.rn.f32 	%f963, %f923, %f926, %f937;
	fma.rn.f32 	%f964, %f922, %f927, %f938;
	fma.rn.f32 	%f965, %f923, %f927, %f939;
	fma.rn.f32 	%f966, %f922, %f928, %f940;
	fma.rn.f32 	%f967, %f923, %f928, %f941;
	fma.rn.f32 	%f968, %f922, %f929, %f942;
	fma.rn.f32 	%f969, %f923, %f929, %f943;
	fma.rn.f32 	%f970, %f922, %f930, %f944;
	fma.rn.f32 	%f971, %f923, %f930, %f945;
	fma.rn.f32 	%f972, %f922, %f931, %f946;
	fma.rn.f32 	%f973, %f923, %f931, %f947;
	selp.b32 	%r238, 5177, 5137, %p1;
	add.s32 	%r239, %r238, %r7;
	shl.b32 	%r240, %r239, 2;
	add.s32 	%r241, %r90, %r240;
	ld.shared.f32 	%f974, [%r241];
	ld.shared.f32 	%f975, [%r241+80];
	ld.shared.v4.f32 	{%f976, %f977, %f978, %f979}, [%r10+9472];
	ld.shared.v4.f32 	{%f980, %f981, %f982, %f983}, [%r10+9600];
	fma.rn.f32 	%f984, %f948, %f950, %f958;
	fma.rn.f32 	%f985, %f949, %f950, %f959;
	fma.rn.f32 	%f986, %f948, %f951, %f960;
	fma.rn.f32 	%f987, %f949, %f951, %f961;
	fma.rn.f32 	%f988, %f948, %f952, %f962;
	fma.rn.f32 	%f989, %f949, %f952, %f963;
	fma.rn.f32 	%f990, %f948, %f953, %f964;
	fma.rn.f32 	%f991, %f949, %f953, %f965;
	fma.rn.f32 	%f992, %f948, %f954, %f966;
	fma.rn.f32 	%f993, %f949, %f954, %f967;
	fma.rn.f32 	%f994, %f948, %f955, %f968;
	fma.rn.f32 	%f995, %f949, %f955, %f969;
	fma.rn.f32 	%f996, %f948, %f956, %f970;
	fma.rn.f32 	%f997, %f949, %f956, %f971;
	fma.rn.f32 	%f998, %f948, %f957, %f972;
	fma.rn.f32 	%f999, %f949, %f957, %f973;
	selp.b32 	%r242, 5178, 5138, %p1;
	add.s32 	%r243, %r242, %r7;
	shl.b32 	%r244, %r243, 2;
	add.s32 	%r245, %r90, %r244;
	ld.shared.f32 	%f1000, [%r245];
	ld.shared.f32 	%f1001, [%r245+80];
	ld.shared.v4.f32 	{%f1002, %f1003, %f1004, %f1005}, [%r10+9728];
	ld.shared.v4.f32 	{%f1006, %f1007, %f1008, %f1009}, [%r10+9856];
	fma.rn.f32 	%f1010, %f974, %f976, %f984;
	fma.rn.f32 	%f1011, %f975, %f976, %f985;
	fma.rn.f32 	%f1012, %f974, %f977, %f986;
	fma.rn.f32 	%f1013, %f975, %f977, %f987;
	fma.rn.f32 	%f1014, %f974, %f978, %f988;
	fma.rn.f32 	%f1015, %f975, %f978, %f989;
	fma.rn.f32 	%f1016, %f974, %f979, %f990;
	fma.rn.f32 	%f1017, %f975, %f979, %f991;
	fma.rn.f32 	%f1018, %f974, %f980, %f992;
	fma.rn.f32 	%f1019, %f975, %f980, %f993;
	fma.rn.f32 	%f1020, %f974, %f981, %f994;
	fma.rn.f32 	%f1021, %f975, %f981, %f995;
	fma.rn.f32 	%f1022, %f974, %f982, %f996;
	fma.rn.f32 	%f1023, %f975, %f982, %f997;
	fma.rn.f32 	%f1024, %f974, %f983, %f998;
	fma.rn.f32 	%f1025, %f975, %f983, %f999;
	selp.b32 	%r246, 5179, 5139, %p1;
	add.s32 	%r247, %r246, %r7;
	shl.b32 	%r248, %r247, 2;
	add.s32 	%r249, %r90, %r248;
	ld.shared.f32 	%f1026, [%r249];
	ld.shared.f32 	%f1027, [%r249+80];
	ld.shared.v4.f32 	{%f1028, %f1029, %f1030, %f1031}, [%r10+9984];
	ld.shared.v4.f32 	{%f1032, %f1033, %f1034, %f1035}, [%r10+10112];
	fma.rn.f32 	%f1036, %f1000, %f1002, %f1010;
	fma.rn.f32 	%f1037, %f1001, %f1002, %f1011;
	fma.rn.f32 	%f1038, %f1000, %f1003, %f1012;
	fma.rn.f32 	%f1039, %f1001, %f1003, %f1013;
	fma.rn.f32 	%f1040, %f1000, %f1004, %f1014;
	fma.rn.f32 	%f1041, %f1001, %f1004, %f1015;
	fma.rn.f32 	%f1042, %f1000, %f1005, %f1016;
	fma.rn.f32 	%f1043, %f1001, %f1005, %f1017;
	fma.rn.f32 	%f1044, %f1000, %f1006, %f1018;
	fma.rn.f32 	%f1045, %f1001, %f1006, %f1019;
	fma.rn.f32 	%f1046, %f1000, %f1007, %f1020;
	fma.rn.f32 	%f1047, %f1001, %f1007, %f1021;
	fma.rn.f32 	%f1048, %f1000, %f1008, %f1022;
	fma.rn.f32 	%f1049, %f1001, %f1008, %f1023;
	fma.rn.f32 	%f1050, %f1000, %f1009, %f1024;
	fma.rn.f32 	%f1051, %f1001, %f1009, %f1025;
	fma.rn.f32 	%f1052, %f1026, %f1028, %f1036;
	fma.rn.f32 	%f1053, %f1027, %f1028, %f1037;
	fma.rn.f32 	%f1054, %f1026, %f1029, %f1038;
	fma.rn.f32 	%f1055, %f1027, %f1029, %f1039;
	fma.rn.f32 	%f1056, %f1026, %f1030, %f1040;
	fma.rn.f32 	%f1057, %f1027, %f1030, %f1041;
	fma.rn.f32 	%f1058, %f1026, %f1031, %f1042;
	fma.rn.f32 	%f1059, %f1027, %f1031, %f1043;
	fma.rn.f32 	%f1060, %f1026, %f1032, %f1044;
	fma.rn.f32 	%f1061, %f1027, %f1032, %f1045;
	fma.rn.f32 	%f1062, %f1026, %f1033, %f1046;
	fma.rn.f32 	%f1063, %f1027, %f1033, %f1047;
	fma.rn.f32 	%f1064, %f1026, %f1034, %f1048;
	fma.rn.f32 	%f1065, %f1027, %f1034, %f1049;
	fma.rn.f32 	%f1066, %f1026, %f1035, %f1050;
	fma.rn.f32 	%f1067, %f1027, %f1035, %f1051;
	shl.b32 	%r250, %r3, 11;
	and.b32  	%r251, %r250, 2147475456;
	shl.b32 	%r252, %r6, 10;
	shl.b32 	%r253, %r2, 9;
	and.b32  	%r254, %r1, 32;
	shl.b32 	%r255, %r9, 3;
	or.b32  	%r256, %r253, %r251;
	or.b32  	%r257, %r256, %r5;
	add.s32 	%r258, %r257, %r254;
	or.b32  	%r259, %r258, %r252;
	add.s32 	%r260, %r259, %r255;
	mul.wide.u32 	%rd41, %r260, 4;
	add.s64 	%rd42, %rd40, %rd41;
	st.global.v4.f32 	[%rd42], {%f1052, %f1054, %f1056, %f1058};
	st.global.v4.f32 	[%rd42+16], {%f1060, %f1062, %f1064, %f1066};
	st.global.v4.f32 	[%rd42+1024], {%f1053, %f1055, %f1057, %f1059};
	st.global.v4.f32 	[%rd42+1040], {%f1061, %f1063, %f1065, %f1067};
	ret;

}


// ===== COMPILED SASS (sm_100) =====

	.target	sm_100

	.elftype	@"ET_EXEC"


//--------------------- .note.nv.tkinfo           --------------------------
	.section	.note.nv.tkinfo,"",@"SHT_NOTE"
	.sectionflags	@"SHF_NOTE_NV_TKINFO"
	.tkinfo
        /*0018*/ 	.word	0x00000002
        /*0030*/ 	.string	""
        /*0030*/ 	.string	"ptxas"
        /*0030*/ 	.string	"Cuda compilation tools, release 13.0, V13.0.88"
        /*0030*/ 	.string	"Build cuda_13.0.r13.0/compiler.36424714_0"
        /*0030*/ 	.string	"-arch sm_100 -m 64 "



//--------------------- .note.nv.cuinfo           --------------------------
	.section	.note.nv.cuinfo,"",@"SHT_NOTE"
	.sectionflags	@"SHF_NOTE_NV_CUINFO"
        /*0018*/ 	.short	0x0002
        /*001a*/ 	.short	0x0064
        /*001c*/ 	.short	0x0082
	.zero		2


//--------------------- .nv.info                  --------------------------
	.section	.nv.info,"",@"SHT_CUDA_INFO"
	.align	4


	//----- nvinfo : EIATTR_REGCOUNT
	.align		4
        /*0000*/ 	.byte	0x04, 0x2f
        /*0002*/ 	.short	(.L_1 - .L_0)
	.align		4
.L_0:
        /*0004*/ 	.word	index@(main_kernel0)
        /*0008*/ 	.word	0x00000043


	//----- nvinfo : EIATTR_FRAME_SIZE
	.align		4
.L_1:
        /*000c*/ 	.byte	0x04, 0x11
        /*000e*/ 	.short	(.L_3 - .L_2)
	.align		4
.L_2:
        /*0010*/ 	.word	index@(main_kernel0)
        /*0014*/ 	.word	0x00000000


	//----- nvinfo : EIATTR_MIN_STACK_SIZE
	.align		4
.L_3:
        /*0018*/ 	.byte	0x04, 0x12
        /*001a*/ 	.short	(.L_5 - .L_4)
	.align		4
.L_4:
        /*001c*/ 	.word	index@(main_kernel0)
        /*0020*/ 	.word	0x00000000
.L_5:


//--------------------- .nv.compat                --------------------------
	.section	.nv.compat,"",@"SHT_CUDA_COMPAT_INFO"
	.align	4
        /*0000*/ 	.byte	0x02, 0x09, 0x00, 0x00, 0x02, 0x02, 0x01, 0x00, 0x02, 0x05, 0x05, 0x00, 0x03, 0x07, 0x01, 0x01
        /*0010*/ 	.byte	0x02, 0x03, 0x00, 0x00, 0x02, 0x06, 0x01, 0x00, 0x04, 0x0b, 0x08, 0x00, 0x09, 0x00, 0x00, 0x00
        /*0020*/ 	.byte	0x00, 0x00, 0x00, 0x00


//--------------------- .nv.info.main_kernel0     --------------------------
	.section	.nv.info.main_kernel0,"",@"SHT_CUDA_INFO"
	.sectionflags	@""
	.align	4


	//----- nvinfo : EIATTR_CUDA_API_VERSION
	.align		4
        /*0000*/ 	.byte	0x04, 0x37
        /*0002*/ 	.short	(.L_7 - .L_6)
.L_6:
        /*0004*/ 	.word	0x00000082


	//----- nvinfo : EIATTR_KPARAM_INFO
	.align		4
.L_7:
        /*0008*/ 	.byte	0x04, 0x17
        /*000a*/ 	.short	(.L_9 - .L_8)
.L_8:
        /*000c*/ 	.word	0x00000000
        /*0010*/ 	.short	0x0002
        /*0012*/ 	.short	0x0010
        /*0014*/ 	.byte	0x00, 0xf5, 0x21, 0x00


	//----- nvinfo : EIATTR_KPARAM_INFO
	.align		4
.L_9:
        /*0018*/ 	.byte	0x04, 0x17
        /*001a*/ 	.short	(.L_11 - .L_10)
.L_10:
        /*001c*/ 	.word	0x00000000
        /*0020*/ 	.short	0x0001
        /*0022*/ 	.short	0x0008
        /*0024*/ 	.byte	0x00, 0xf5, 0x21, 0x00


	//----- nvinfo : EIATTR_KPARAM_INFO
	.align		4
.L_11:
        /*0028*/ 	.byte	0x04, 0x17
        /*002a*/ 	.short	(.L_13 - .L_12)
.L_12:
        /*002c*/ 	.word	0x00000000
        /*0030*/ 	.short	0x0000
        /*0032*/ 	.short	0x0000
        /*0034*/ 	.byte	0x00, 0xf5, 0x21, 0x00


	//----- nvinfo : EIATTR_SPARSE_MMA_MASK
	.align		4
.L_13:
        /*0038*/ 	.byte	0x03, 0x50
        /*003a*/ 	.short	0x0000


	//----- nvinfo : EIATTR_MAXREG_COUNT
	.align		4
        /*003c*/ 	.byte	0x03, 0x1b
        /*003e*/ 	.short	0x00ff


	//----- nvinfo : EIATTR_NUM_BARRIERS
	.align		4
        /*0040*/ 	.byte	0x02, 0x4c
        /*0042*/ 	.byte	0x01
	.zero		1


	//----- nvinfo : EIATTR_MERCURY_ISA_VERSION
	.align		4
        /*0044*/ 	.byte	0x03, 0x5f
        /*0046*/ 	.short	0x0101


	//----- nvinfo : EIATTR_VRC_CTA_INIT_COUNT
	.align		4
        /*0048*/ 	.byte	0x02, 0x4a
	.zero		1
	.zero		1


	//----- nvinfo : EIATTR_EXIT_INSTR_OFFSETS
	.align		4
        /*004c*/ 	.byte	0x04, 0x1c
        /*004e*/ 	.short	(.L_15 - .L_14)


	//   ....[0]....
.L_14:
        /*0050*/ 	.word	0x00004500


	//----- nvinfo : EIATTR_MAX_THREADS
	.align		4
.L_15:
        /*0054*/ 	.byte	0x04, 0x05
        /*0056*/ 	.short	(.L_17 - .L_16)
.L_16:
        /*0058*/ 	.word	0x00000080
        /*005c*/ 	.word	0x00000001
        /*0060*/ 	.word	0x00000001


	//----- nvinfo : EIATTR_CBANK_PARAM_SIZE
	.align		4
.L_17:
        /*0064*/ 	.byte	0x03, 0x19
        /*0066*/ 	.short	0x0018


	//----- nvinfo : EIATTR_PARAM_CBANK
	.align		4
        /*0068*/ 	.byte	0x04, 0x0a
        /*006a*/ 	.short	(.L_19 - .L_18)
	.align		4
.L_18:
        /*006c*/ 	.word	index@(.nv.constant0.main_kernel0)
        /*0070*/ 	.short	0x0380
        /*0072*/ 	.short	0x0018


	//----- nvinfo : EIATTR_SW_WAR
	.align		4
.L_19:
        /*0074*/ 	.byte	0x04, 0x36
        /*0076*/ 	.short	(.L_21 - .L_20)
.L_20:
        /*0078*/ 	.word	0x00000008
.L_21:


//--------------------- .nv.callgraph             --------------------------
	.section	.nv.callgraph,"",@"SHT_CUDA_CALLGRAPH"
	.align	4
	.sectionentsize	8
	.align		4
        /*0000*/ 	.word	0x00000000
	.align		4
        /*0004*/ 	.word	0xffffffff
	.align		4
        /*0008*/ 	.word	0x00000000
	.align		4
        /*000c*/ 	.word	0xfffffffe
	.align		4
        /*0010*/ 	.word	0x00000000
	.align		4
        /*0014*/ 	.word	0xfffffffd
	.align		4
        /*0018*/ 	.word	0x00000000
	.align		4
        /*001c*/ 	.word	0xfffffffc


//--------------------- .text.main_kernel0        --------------------------
	.section	.text.main_kernel0,"ax",@progbits
	.align	128
        .global         main_kernel0
        .type           main_kernel0,@function
        .size           main_kernel0,(.L_x_2 - main_kernel0)
        .other          main_kernel0,@"STO_CUDA_ENTRY STV_DEFAULT"
main_kernel0:
.text.main_kernel0:
[----:B------:R-:W-:Y:S01]  /*0000*/  LDC R1, c[0x0][0x37c] ;  /* 0x0000df00ff017b82 */ /* 0x000fe20000000800 */
[----:B------:R-:W1:Y:S07]  /*0010*/  S2R R30, SR_TID.X ;  /* 0x00000000001e7919 */ /* 0x000e6e0000002100 */
[----:B------:R-:W2:Y:S01]  /*0020*/  S2UR UR6, SR_CgaCtaId ;  /* 0x00000000000679c3 */ /* 0x000ea20000008800 */
[----:B------:R-:W-:Y:S01]  /*0030*/  UMOV UR4, 0x400 ;  /* 0x0000040000047882 */ /* 0x000fe20000000000 */
[----:B------:R-:W-:Y:S01]  /*0040*/  HFMA2 R55, -RZ, RZ, 0, 0 ;  /* 0x00000000ff377431 */ /* 0x000fe200000001ff */
[----:B------:R-:W3:Y:S01]  /*0050*/  S2R R2, SR_CTAID.X ;  /* 0x0000000000027919 */ /* 0x000ee20000002500 */
[----:B------:R-:W-:-:S02]  /*0060*/  CS2R R46, SRZ ;  /* 0x00000000002e7805 */ /* 0x000fc4000001ff00 */
[----:B------:R-:W-:Y:S02]  /*0070*/  CS2R R44, SRZ ;  /* 0x00000000002c7805 */ /* 0x000fe4000001ff00 */
[----:B------:R-:W-:Y:S02]  /*0080*/  MOV R49, RZ ;  /* 0x000000ff00317202 */ /* 0x000fe40000000f00 */
[----:B------:R-:W-:Y:S01]  /*0090*/  CS2R R52, SRZ ;  /* 0x0000000000347805 */ /* 0x000fe2000001ff00 */
[----:B------:R-:W4:Y:S01]  /*00a0*/  S2UR UR7, SR_SWINHI ;  /* 0x00000000000779c3 */ /* 0x000f220000002f00 */
[----:B------:R-:W-:-:S07]  /*00b0*/  CS2R R50, SRZ ;  /* 0x0000000000327805 */ /* 0x000fce000001ff00 */
[----:B------:R-:W5:Y:S01]  /*00c0*/  LDC.64 R40, c[0x0][0x388] ;  /* 0x0000e200ff287b82 */ /* 0x000f620000000a00 */
[----:B--2---:R-:W-:-:S07]  /*00d0*/  ULEA UR6, UR6, UR4, 0x18 ;  /* 0x0000000406067291 */ /* 0x004fce000f8ec0ff */
[----:B------:R-:W2:Y:S01]  /*00e0*/  LDC.64 R36, c[0x0][0x380] ;  /* 0x0000e000ff247b82 */ /* 0x000ea20000000a00 */
[C---:B-1----:R-:W-:Y:S01]  /*00f0*/  SHF.L.U32 R3, R30.reuse, 0x3, RZ ;  /* 0x000000031e037819 */ /* 0x042fe200000006ff */
[----:B------:R-:W-:Y:S01]  /*0100*/  UMOV UR4, UR6 ;  /* 0x0000000600047c82 */ /* 0x000fe20008000000 */
[----:B----4-:R-:W-:Y:S01]  /*0110*/  UMOV UR5, UR7 ;  /* 0x0000000700057c82 */ /* 0x010fe20008000000 */
[----:B------:R-:W-:Y:S02]  /*0120*/  SHF.R.U32.HI R0, RZ, 0x2, R30 ;  /* 0x00000002ff007819 */ /* 0x000fe4000001161e */
[----:B------:R-:W-:Y:S02]  /*0130*/  LOP3.LUT R3, R3, 0x8, RZ, 0xc0, !PT ;  /* 0x0000000803037812 */ /* 0x000fe400078ec0ff */
[----:B---3--:R-:W-:Y:S02]  /*0140*/  SHF.R.U32.HI R5, RZ, 0x2, R2 ;  /* 0x00000002ff057819 */ /* 0x008fe40000011602 */
[----:B------:R-:W-:Y:S01]  /*0150*/  SHF.L.U32 R4, R30, 0x4, RZ ;  /* 0x000000041e047819 */ /* 0x000fe200000006ff */
[----:B------:R-:W-:Y:S01]  /*0160*/  IMAD R3, R0, 0x50, R3 ;  /* 0x0000005000037824 */ /* 0x000fe200078e0203 */
[----:B------:R-:W-:-:S02]  /*0170*/  LEA R33, R5, R0, 0x5 ;  /* 0x0000000005217211 */ /* 0x000fc400078e28ff */
[----:B------:R-:W-:Y:S02]  /*0180*/  SHF.L.U32 R7, R2, 0x6, RZ ;  /* 0x0000000602077819 */ /* 0x000fe400000006ff */
[C---:B------:R-:W-:Y:S02]  /*0190*/  SHF.L.U32 R0, R30.reuse, 0x5, RZ ;  /* 0x000000051e007819 */ /* 0x040fe400000006ff */
[----:B------:R-:W-:Y:S02]  /*01a0*/  SHF.L.U32 R6, R30, 0x7, RZ ;  /* 0x000000071e067819 */ /* 0x000fe400000006ff */
[----:B------:R-:W-:Y:S02]  /*01b0*/  LOP3.LUT R5, R4, 0x700, RZ, 0xc0, !PT ;  /* 0x0000070004057812 */ /* 0x000fe400078ec0ff */
[----:B------:R-:W-:Y:S02]  /*01c0*/  LOP3.LUT R8, R7, 0xc0, RZ, 0xc0, !PT ;  /* 0x000000c007087812 */ /* 0x000fe400078ec0ff */
[----:B------:R-:W-:-:S02]  /*01d0*/  LOP3.LUT R0, R0, 0x40, RZ, 0xc0, !PT ;  /* 0x0000004000007812 */ /* 0x000fc400078ec0ff */
[----:B------:R-:W-:Y:S02]  /*01e0*/  SHF.R.U32.HI R31, RZ, 0x1, R30 ;  /* 0x00000001ff1f7819 */ /* 0x000fe4000001161e */
[----:B------:R-:W-:Y:S02]  /*01f0*/  SHF.L.U32 R4, R30, 0x1, RZ ;  /* 0x000000011e047819 */ /* 0x000fe400000006ff */
[C---:B------:R-:W-:Y:S02]  /*0200*/  LOP3.LUT R6, R5.reuse, 0x80, R6, 0xf8, !PT ;  /* 0x0000008005067812 */ /* 0x040fe400078ef806 */
[----:B------:R-:W-:Y:S02]  /*0210*/  LOP3.LUT R8, R5, R8, RZ, 0xfc, !PT ;  /* 0x0000000805087212 */ /* 0x000fe400078efcff */
[----:B------:R-:W-:Y:S02]  /*0220*/  IADD3 R3, PT, PT, R0, R3, RZ ;  /* 0x0000000300037210 */ /* 0x000fe40007ffe0ff */
[----:B------:R-:W-:-:S02]  /*0230*/  SHF.L.U32 R5, R31, 0x4, RZ ;  /* 0x000000041f057819 */ /* 0x000fc400000006ff */
[----:B------:R-:W-:Y:S02]  /*0240*/  LOP3.LUT R4, R4, 0x6, RZ, 0xc0, !PT ;  /* 0x0000000604047812 */ /* 0x000fe400078ec0ff */
[----:B------:R-:W-:Y:S02]  /*0250*/  IADD3 R3, P0, PT, R3, UR4, RZ ;  /* 0x0000000403037c10 */ /* 0x000fe4000ff1e0ff */
[----:B------:R-:W-:Y:S01]  /*0260*/  SHF.L.U32 R7, R30, 0x2, RZ ;  /* 0x000000021e077819 */ /* 0x000fe200000006ff */
[----:B------:R-:W-:Y:S01]  /*0270*/  IMAD R33, R33, 0x280, R4 ;  /* 0x0000028021217824 */ /* 0x000fe200078e0204 */
[----:B------:R-:W-:Y:S02]  /*0280*/  LOP3.LUT R38, R6, 0x70, R5, 0xf8, !PT ;  /* 0x0000007006267812 */ /* 0x000fe400078ef805 */
[----:B------:R-:W-:Y:S02]  /*0290*/  IADD3.X R4, PT, PT, RZ, UR5, RZ, P0, !PT ;  /* 0x00000005ff047c10 */ /* 0x000fe400087fe4ff */
[----:B------:R-:W-:-:S02]  /*02a0*/  IADD3 R6, P1, PT, R3, 0x2800, RZ ;  /* 0x0000280003067810 */ /* 0x000fc40007f3e0ff */
[----:B------:R-:W-:Y:S02]  /*02b0*/  LOP3.LUT R13, R8, 0x3c, R7, 0xf8, !PT ;  /* 0x0000003c080d7812 */ /* 0x000fe400078ef807 */
[----:B------:R-:W-:Y:S02]  /*02c0*/  IADD3 R38, P2, PT, R38, UR4, RZ ;  /* 0x0000000426267c10 */ /* 0x000fe4000ff5e0ff */
[----:B------:R-:W-:Y:S01]  /*02d0*/  IADD3 R8, P0, PT, R3, 0x3200, RZ ;  /* 0x0000320003087810 */ /* 0x000fe20007f1e0ff */
[----:B-----5:R-:W-:Y:S01]  /*02e0*/  IMAD.WIDE.U32 R40, R13, 0x4, R40 ;  /* 0x000000040d287825 */ /* 0x020fe200078e0028 */
[----:B------:R-:W-:Y:S02]  /*02f0*/  IADD3.X R7, PT, PT, RZ, R4, RZ, P1, !PT ;  /* 0x00000004ff077210 */ /* 0x000fe40000ffe4ff */
[----:B------:R-:W-:Y:S01]  /*0300*/  IADD3.X R39, PT, PT, RZ, UR5, RZ, P2, !PT ;  /* 0x00000005ff277c10 */ /* 0x000fe200097fe4ff */
[----:B------:R-:W1:Y:S01]  /*0310*/  LDCU.64 UR4, c[0x0][0x358] ;  /* 0x00006b00ff0477ac */ /* 0x000e620008000a00 */
[----:B------:R-:W-:-:S02]  /*0320*/  IADD3 R10, P1, PT, R38, 0x800, RZ ;  /* 0x00000800260a7810 */ /* 0x000fc40007f3e0ff */
[----:B------:R-:W-:Y:S02]  /*0330*/  IADD3.X R9, PT, PT, RZ, R4, RZ, P0, !PT ;  /* 0x00000004ff097210 */ /* 0x000fe400007fe4ff */
[----:B------:R-:W-:Y:S02]  /*0340*/  MOV R15, R6 ;  /* 0x00000006000f7202 */ /* 0x000fe40000000f00 */
[----:B------:R-:W-:Y:S02]  /*0350*/  IADD3 R6, P0, PT, R3, 0x3c00, RZ ;  /* 0x00003c0003067810 */ /* 0x000fe40007f1e0ff */
[----:B------:R-:W-:Y:S02]  /*0360*/  IADD3.X R11, PT, PT, RZ, R39, RZ, P1, !PT ;  /* 0x00000027ff0b7210 */ /* 0x000fe40000ffe4ff */
[----:B------:R-:W-:Y:S02]  /*0370*/  MOV R19, R8 ;  /* 0x0000000800137202 */ /* 0x000fe40000000f00 */
[----:B------:R-:W-:-:S02]  /*0380*/  IADD3 R8, P1, PT, R38, 0x1000, RZ ;  /* 0x0000100026087810 */ /* 0x000fc40007f3e0ff */
[----:B------:R-:W-:Y:S02]  /*0390*/  IADD3.X R7, PT, PT, RZ, R4, RZ, P0, !PT ;  /* 0x00000004ff077210 */ /* 0x000fe400007fe4ff */
[----:B------:R-:W-:Y:S02]  /*03a0*/  MOV R21, R10 ;  /* 0x0000000a00157202 */ /* 0x000fe40000000f00 */
[----:B------:R-:W-:Y:S02]  /*03b0*/  IADD3 R10, P0, PT, R3, 0x4600, RZ ;  /* 0x00004600030a7810 */ /* 0x000fe40007f1e0ff */
[----:B------:R-:W-:Y:S02]  /*03c0*/  IADD3.X R9, PT, PT, RZ, R39, RZ, P1, !PT ;  /* 0x00000027ff097210 */ /* 0x000fe40000ffe4ff */
[----:B------:R-:W-:Y:S02]  /*03d0*/  IADD3 R12, P1, PT, R38, 0x1800, RZ ;  /* 0x00001800260c7810 */ /* 0x000fe40007f3e0ff */
[----:B------:R-:W-:-:S02]  /*03e0*/  IADD3.X R11, PT, PT, RZ, R4, RZ, P0, !PT ;  /* 0x00000004ff0b7210 */ /* 0x000fc400007fe4ff */
[----:B------:R-:W-:Y:S01]  /*03f0*/  MOV R23, R6 ;  /* 0x0000000600177202 */ /* 0x000fe20000000f00 */
[----:B--2---:R-:W-:Y:S01]  /*0400*/  IMAD.WIDE.U32 R6, R33, 0x4, R36 ;  /* 0x0000000421067825 */ /* 0x004fe200078e0024 */
[----:B------:R-:W-:Y:S02]  /*0410*/  MOV R25, R8 ;  /* 0x0000000800197202 */ /* 0x000fe40000000f00 */
[----:B------:R-:W-:Y:S02]  /*0420*/  IADD3 R8, P0, PT, R40, 0x2000, RZ ;  /* 0x0000200028087810 */ /* 0x000fe40007f1e0ff */
[-C--:B------:R-:W-:Y:S01]  /*0430*/  IADD3.X R13, PT, PT, RZ, R39.reuse, RZ, P1, !PT ;  /* 0x00000027ff0d7210 */ /* 0x080fe20000ffe4ff */
[----:B------:R-:W-:Y:S01]  /*0440*/  @!PT LDS RZ, [RZ] ;  /* 0x00000000fffff984 */ /* 0x000fe20000000800 */
[----:B------:R-:W-:Y:S01]  /*0450*/  @!PT LDS RZ, [RZ] ;  /* 0x00000000fffff984 */ /* 0x000fe20000000800 */
[----:B------:R-:W-:Y:S01]  /*0460*/  @!PT LDS RZ, [RZ] ;  /* 0x00000000fffff984 */ /* 0x000fe20000000800 */
[----:B-1----:R-:W-:Y:S01]  /*0470*/  LDGSTS.E.64 [R15], desc[UR4][R6.64] ;  /* 0x00000000060f7fae */ /* 0x002fe2000b9a1404 */
[----:B------:R-:W-:Y:S02]  /*0480*/  MOV R17, R38 ;  /* 0x0000002600117202 */ /* 0x000fe40000000f00 */
[----:B------:R-:W-:-:S02]  /*0490*/  MOV R27, R10 ;  /* 0x0000000a001b7202 */ /* 0x000fc40000000f00 */
[C---:B------:R-:W-:Y:S01]  /*04a0*/  IADD3 R10, P1, PT, R40.reuse, 0x4000, RZ ;  /* 0x00004000280a7810 */ /* 0x040fe20007f3e0ff */
[----:B------:R-:W-:Y:S01]  /*04b0*/  LDGSTS.E.BYPASS.128 [R17], desc[UR4][R40.64] ;  /* 0x0000000028117fae */ /* 0x000fe2000b981804 */
[----:B------:R-:W-:Y:S02]  /*04c0*/  IADD3.X R9, PT, PT, RZ, R41, RZ, P0, !PT ;  /* 0x00000029ff097210 */ /* 0x000fe400007fe4ff */
[----:B------:R-:W-:Y:S01]  /*04d0*/  MOV R29, R12 ;  /* 0x0000000c001d7202 */ /* 0x000fe20000000f00 */
[----:B------:R-:W0:Y:S01]  /*04e0*/  LDGDEPBAR ;  /* 0x00000000000079af */ /* 0x000e220000000000 */
[----:B------:R-:W-:Y:S02]  /*04f0*/  IADD3 R12, P0, PT, R40, 0x6000, RZ ;  /* 0x00006000280c7810 */ /* 0x000fe40007f1e0ff */
[-C--:B------:R-:W-:Y:S01]  /*0500*/  IADD3.X R11, PT, PT, RZ, R41.reuse, RZ, P1, !PT ;  /* 0x00000029ff0b7210 */ /* 0x080fe20000ffe4ff */
[----:B------:R-:W-:Y:S01]  /*0510*/  LDGSTS.E.64 [R19], desc[UR4][R6.64+0x20] ;  /* 0x0000002006137fae */ /* 0x000fe2000b9a1404 */
[----:B------:R-:W-:-:S02]  /*0520*/  IADD3.X R13, PT, PT, RZ, R41, RZ, P0, !PT ;  /* 0x00000029ff0d7210 */ /* 0x000fc400007fe4ff */
[----:B------:R-:W-:Y:S01]  /*0530*/  LOP3.LUT R0, R30, 0x1, RZ, 0xc0, !PT ;  /* 0x000000011e007812 */ /* 0x000fe200078ec0ff */
[----:B------:R1:W-:Y:S01]  /*0540*/  LDGSTS.E.BYPASS.128 [R21], desc[UR4][R8.64] ;  /* 0x0000000008157fae */ /* 0x0003e2000b981804 */
[--C-:B------:R-:W-:Y:S02]  /*0550*/  SHF.R.U32.HI R14, RZ, 0x3, R30.reuse ;  /* 0x00000003ff0e7819 */ /* 0x100fe4000001161e */
[----:B------:R-:W-:Y:S01]  /*0560*/  ISETP.NE.U32.AND P0, PT, R0, 0x1, PT ;  /* 0x000000010000780c */ /* 0x000fe20003f05070 */
[----:B------:R-:W0:Y:S01]  /*0570*/  LDGDEPBAR ;  /* 0x00000000000079af */ /* 0x000e220000000000 */
[----:B------:R-:W-:Y:S02]  /*0580*/  LOP3.LUT R14, R14, 0x7, RZ, 0xc0, !PT ;  /* 0x000000070e0e7812 */ /* 0x000fe400078ec0ff */
[----:B------:R-:W-:Y:S01]  /*0590*/  LOP3.LUT R5, R5, 0x30, RZ, 0xc0, !PT ;  /* 0x0000003005057812 */ /* 0x000fe200078ec0ff */
[----:B------:R-:W-:Y:S01]  /*05a0*/  LDGSTS.E.64 [R23], desc[UR4][R6.64+0x40] ;  /* 0x0000004006177fae */ /* 0x000fe2000b9a1404 */
[----:B------:R-:W-:Y:S01]  /*05b0*/  LOP3.LUT R31, R31, 0x3, RZ, 0xc0, !PT ;  /* 0x000000031f1f7812 */ /* 0x000fe200078ec0ff */
[----:B------:R-:W-:Y:S01]  /*05c0*/  IMAD R32, R14, 0x50, RZ ;  /* 0x000000500e207824 */ /* 0x000fe200078e02ff */
[----:B------:R-:W-:Y:S01]  /*05d0*/  LOP3.LUT R30, R5, 0x40, R30, 0xf8, !PT ;  /* 0x00000040051e7812 */ /* 0x000fe200078ef81e */
[----:B------:R2:W-:Y:S01]  /*05e0*/  LDGSTS.E.BYPASS.128 [R25], desc[UR4][R10.64] ;  /* 0x000000000a197fae */ /* 0x0005e2000b981804 */
[----:B-1----:R-:W-:-:S02]  /*05f0*/  CS2R R20, SRZ ;  /* 0x0000000000147805 */ /* 0x002fc4000001ff00 */
[C---:B------:R-:W-:Y:S01]  /*0600*/  IADD3 R0, PT, PT, R32.reuse, 0xa28, RZ ;  /* 0x00000a2820007810 */ /* 0x040fe20007ffe0ff */
[----:B------:R-:W0:Y:S01]  /*0610*/  LDGDEPBAR ;  /* 0x00000000000079af */ /* 0x000e220000000000 */
[C---:B------:R-:W-:Y:S02]  /*0620*/  @P0 IADD3 R0, PT, PT, R32.reuse, 0xa00, RZ ;  /* 0x00000a0020000810 */ /* 0x040fe40007ffe0ff */
[----:B------:R-:W-:Y:S01]  /*0630*/  IADD3 R28, PT, PT, R32, 0xa2a, RZ ;  /* 0x00000a2a201c7810 */ /* 0x000fe20007ffe0ff */
[----:B------:R1:W-:Y:S01]  /*0640*/  LDGSTS.E.64 [R27], desc[UR4][R6.64+0x60] ;  /* 0x00000060061b7fae */ /* 0x0003e2000b9a1404 */
[----:B------:R-:W-:Y:S01]  /*0650*/  LEA R5, R0, UR6, 0x2 ;  /* 0x0000000600057c11 */ /* 0x000fe2000f8e10ff */
[----:B------:R-:W-:Y:S01]  /*0660*/  HFMA2 R0, -RZ, RZ, 0, 0 ;  /* 0x00000000ff007431 */ /* 0x000fe200000001ff */
[C---:B------:R-:W-:Y:S01]  /*0670*/  IADD3 R8, PT, PT, R32.reuse, 0xa3a, RZ ;  /* 0x00000a3a20087810 */ /* 0x040fe20007ffe0ff */
[----:B------:R3:W-:Y:S01]  /*0680*/  LDGSTS.E.BYPASS.128 [R29], desc[UR4][R12.64] ;  /* 0x000000000c1d7fae */ /* 0x0007e2000b981804 */
[----:B--2---:R-:W-:-:S02]  /*0690*/  IADD3 R11, PT, PT, R32, 0xa2b, RZ ;  /* 0x00000a2b200b7810 */ /* 0x004fc40007ffe0ff */
[----:B------:R-:W-:Y:S02]  /*06a0*/  CS2R R24, SRZ ;  /* 0x0000000000187805 */ /* 0x000fe4000001ff00 */
[C---:B------:R-:W-:Y:S01]  /*06b0*/  IADD3 R10, PT, PT, R32.reuse, 0xa38, RZ ;  /* 0x00000a38200a7810 */ /* 0x040fe20007ffe0ff */
[----:B------:R-:W0:Y:S01]  /*06c0*/  LDGDEPBAR ;  /* 0x00000000000079af */ /* 0x000e220000000000 */
[C---:B------:R-:W-:Y:S02]  /*06d0*/  IADD3 R9, PT, PT, R32.reuse, 0xa3b, RZ ;  /* 0x00000a3b20097810 */ /* 0x040fe40007ffe0ff */
[C---:B------:R-:W-:Y:S02]  /*06e0*/  @P0 IADD3 R28, PT, PT, R32.reuse, 0xa02, RZ ;  /* 0x00000a02201c0810 */ /* 0x040fe40007ffe0ff */
[----:B-1----:R-:W-:Y:S02]  /*06f0*/  CS2R R26, SRZ ;  /* 0x00000000001a7805 */ /* 0x002fe4000001ff00 */
[----:B------:R-:W-:-:S02]  /*0700*/  IADD3 R6, PT, PT, R32, 0xa29, RZ ;  /* 0x00000a2920067810 */ /* 0x000fc40007ffe0ff */
[C---:B------:R-:W-:Y:S02]  /*0710*/  IADD3 R7, PT, PT, R32.reuse, 0xa39, RZ ;  /* 0x00000a3920077810 */ /* 0x040fe40007ffe0ff */
[C---:B------:R-:W-:Y:S02]  /*0720*/  @P0 IADD3 R11, PT, PT, R32.reuse, 0xa03, RZ ;  /* 0x00000a03200b0810 */ /* 0x040fe40007ffe0ff */
[----:B------:R-:W-:Y:S02]  /*0730*/  @P0 IADD3 R10, PT, PT, R32, 0xa10, RZ ;  /* 0x00000a10200a0810 */ /* 0x000fe40007ffe0ff */
[----:B---3--:R-:W-:Y:S01]  /*0740*/  IADD3 R29, PT, PT, R30, UR6, RZ ;  /* 0x000000061e1d7c10 */ /* 0x008fe2000fffe0ff */
[----:B------:R-:W-:-:S04]  /*0750*/  DEPBAR.LE SB0, 0x3 ;  /* 0x000080c00000791a */ /* 0x000fc80000000000 */
[----:B------:R-:W-:Y:S06]  /*0760*/  BAR.SYNC.DEFER_BLOCKING 0x0 ;  /* 0x0000000000007b1d */ /* 0x000fec0000010000 */
[----:B------:R1:W2:Y:S04]  /*0770*/  LDS R43, [R5] ;  /* 0x00000000052b7984 */ /* 0x0002a80000000800 */
[----:B------:R1:W3:Y:S04]  /*0780*/  LDS R42, [R5+0x50] ;  /* 0x00005000052a7984 */ /* 0x0002e80000000800 */
[----:B------:R1:W4:Y:S04]  /*0790*/  LDS.128 R16, [R30+UR6] ;  /* 0x000000061e107984 */ /* 0x0003280008000c00 */
[----:B------:R1:W5:Y:S02]  /*07a0*/  LDS.128 R12, [R30+UR6+0x80] ;  /* 0x000080061e0c7984 */ /* 0x0003640008000c00 */
.L_x_0:
[C---:B------:R-:W-:Y:S01]  /*07b0*/  IADD3 R22, PT, PT, R0.reuse, 0x4, RZ ;  /* 0x0000000400167810 */ /* 0x040fe20007ffe0ff */
[----:B------:R-:W-:Y:S01]  /*07c0*/  BAR.SYNC.DEFER_BLOCKING 0x0 ;  /* 0x0000000000007b1d */ /* 0x000fe20000010000 */
[----:B------:R-:W-:Y:S01]  /*07d0*/  LEA R59, R0, R33, 0x3 ;  /* 0x00000021003b7211 */ /* 0x000fe200078e18ff */
[-C--:B--2345:R-:W-:Y:S01]  /*07e0*/  FFMA R55, R16, R42.reuse, R55 ;  /* 0x0000002a10377223 */ /* 0x0bcfe20000000037 */
[----:B------:R-:W-:Y:S01]  /*07f0*/  LOP3.LUT R23, R22, 0xff, RZ, 0xc0, !PT ;  /* 0x000000ff16177812 */ /* 0x000fe200078ec0ff */
[C---:B--2---:R-:W-:Y:S01]  /*0800*/  FFMA R54, R17.reuse, R43, R20 ;  /* 0x0000002b11367223 */ /* 0x044fe20000000014 */
[----:B------:R-:W-:Y:S01]  /*0810*/  FFMA R56, R17, R42, R21 ;  /* 0x0000002a11387223 */ /* 0x000fe20000000015 */
[----:B------:R-:W-:-:S04]  /*0820*/  IMAD.WIDE.U32 R58, R59, 0x4, R36 ;  /* 0x000000043b3a7825 */ /* 0x000fc800078e0024 */
[CC--:B------:R-:W-:Y:S01]  /*0830*/  FFMA R51, R18.reuse, R43.reuse, R51 ;  /* 0x0000002b12337223 */ /* 0x0c0fe20000000033 */
[-C--:B------:R-:W-:Y:S01]  /*0840*/  FFMA R53, R18, R42.reuse, R53 ;  /* 0x0000002a12357223 */ /* 0x080fe20000000035 */
[-C--:B------:R-:W-:Y:S01]  /*0850*/  FFMA R50, R19, R43.reuse, R50 ;  /* 0x0000002b13327223 */ /* 0x080fe20000000032 */
[----:B------:R-:W-:Y:S02]  /*0860*/  IMAD R23, R23, 0xcd, RZ ;  /* 0x000000cd17177824 */ /* 0x000fe400078e02ff */
[-C--:B------:R-:W-:Y:S01]  /*0870*/  FFMA R49, R19, R42.reuse, R49 ;  /* 0x0000002a13317223 */ /* 0x080fe20000000031 */
[-C--:B-----5:R-:W-:Y:S01]  /*0880*/  FFMA R45, R12, R42.reuse, R45 ;  /* 0x0000002a0c2d7223 */ /* 0x0a0fe2000000002d */
[CC--:B------:R-:W-:Y:S01]  /*0890*/  FFMA R24, R13.reuse, R43.reuse, R24 ;  /* 0x0000002b0d187223 */ /* 0x0c0fe20000000018 */
[-C--:B------:R-:W-:Y:S01]  /*08a0*/  FFMA R46, R13, R42.reuse, R46 ;  /* 0x0000002a0d2e7223 */ /* 0x080fe2000000002e */
[----:B------:R-:W-:Y:S01]  /*08b0*/  SHF.R.U32.HI R23, RZ, 0xa, R23 ;  /* 0x0000000aff177819 */ /* 0x000fe20000011617 */
[CC--:B------:R-:W-:Y:S01]  /*08c0*/  FFMA R25, R14.reuse, R43.reuse, R25 ;  /* 0x0000002b0e197223 */ /* 0x0c0fe20000000019 */
[-C--:B------:R-:W-:Y:S01]  /*08d0*/  FFMA R47, R14, R42.reuse, R47 ;  /* 0x0000002a0e2f7223 */ /* 0x080fe2000000002f */
[----:B------:R-:W-:Y:S01]  /*08e0*/  FFMA R26, R15, R43, R26 ;  /* 0x0000002b0f1a7223 */ /* 0x000fe2000000001a */
[----:B------:R-:W-:Y:S01]  /*08f0*/  PRMT R23, R23, 0x9910, RZ ;  /* 0x0000991017177816 */ /* 0x000fe200000000ff */
[----:B------:R-:W-:-:S03]  /*0900*/  FFMA R27, R15, R42, R27 ;  /* 0x0000002a0f1b7223 */ /* 0x000fc6000000001b */
[----:B------:R-:W-:-:S04]  /*0910*/  LEA R23, R23, R23, 0x2 ;  /* 0x0000001717177211 */ /* 0x000fc800078e10ff */
[----:B------:R-:W-:-:S04]  /*0920*/  IADD3 R23, PT, PT, RZ, -R23, RZ ;  /* 0x80000017ff177210 */ /* 0x000fc80007ffe0ff */
[----:B------:R-:W-:-:S04]  /*0930*/  PRMT R23, R23, 0x7710, RZ ;  /* 0x0000771017177816 */ /* 0x000fc800000000ff */
[----:B------:R-:W-:Y:S02]  /*0940*/  IADD3 R48, PT, PT, R22, R23, RZ ;  /* 0x0000001716307210 */ /* 0x000fe40007ffe0ff */
[----:B------:R-:W-:Y:S02]  /*0950*/  SHF.L.U32 R23, R0, 0xb, RZ ;  /* 0x0000000b00177819 */ /* 0x000fe400000006ff */
[C---:B------:R-:W-:Y:S02]  /*0960*/  LOP3.LUT R22, R48.reuse, 0xff, RZ, 0xc0, !PT ;  /* 0x000000ff30167812 */ /* 0x040fe400078ec0ff */
[----:B------:R-:W-:Y:S02]  /*0970*/  LOP3.LUT R57, R48, 0xff, RZ, 0xc0, !PT ;  /* 0x000000ff30397812 */ /* 0x000fe400078ec0ff */
[----:B------:R-:W-:Y:S01]  /*0980*/  MOV R48, R6 ;  /* 0x0000000600307202 */ /* 0x000fe20000000f00 */
[----:B------:R-:W-:Y:S01]  /*0990*/  IMAD R22, R22, 0xa00, RZ ;  /* 0x00000a0016167824 */ /* 0x000fe200078e02ff */
[----:B------:R-:W-:-:S04]  /*09a0*/  @P0 IADD3 R48, PT, PT, R32, 0xa01, RZ ;  /* 0x00000a0120300810 */ /* 0x000fc80007ffe0ff */
[----:B------:R-:W-:Y:S01]  /*09b0*/  IADD3 R34, P1, P2, R3, 0x2800, R22 ;  /* 0x0000280003227810 */ /* 0x000fe20007a3e016 */
[----:B------:R-:W-:-:S03]  /*09c0*/  IMAD.WIDE R22, R23, 0x4, R40 ;  /* 0x0000000417167825 */ /* 0x000fc600078e0228 */
[----:B------:R-:W-:Y:S02]  /*09d0*/  IADD3.X R35, PT, PT, R4, RZ, RZ, P1, P2 ;  /* 0x000000ff04237210 */ /* 0x000fe40000fe44ff */
[----:B------:R-:W-:Y:S02]  /*09e0*/  IADD3 R22, P1, PT, R22, 0x8000, RZ ;  /* 0x0000800016167810 */ /* 0x000fe40007f3e0ff */
[----:B------:R-:W-:Y:S01]  /*09f0*/  MOV R61, R34 ;  /* 0x00000022003d7202 */ /* 0x000fe20000000f00 */
[----:B------:R-:W-:Y:S01]  /*0a00*/  IMAD.WIDE.U32 R34, R57, 0x800, R38 ;  /* 0x0000080039227825 */ /* 0x000fe200078e0026 */
[----:B------:R-:W-:-:S03]  /*0a10*/  IADD3.X R23, PT, PT, RZ, R23, RZ, P1, !PT ;  /* 0x00000017ff177210 */ /* 0x000fc60000ffe4ff */
[----:B------:R-:W-:Y:S01]  /*0a20*/  FFMA R57, R16, R43, R52 ;  /* 0x0000002b10397223 */ /* 0x000fe20000000034 */
[----:B------:R-:W-:Y:S01]  /*0a30*/  @!PT LDS RZ, [RZ] ;  /* 0x00000000fffff984 */ /* 0x000fe20000000800 */
[----:B------:R-:W-:Y:S01]  /*0a40*/  @!PT LDS RZ, [RZ] ;  /* 0x00000000fffff984 */ /* 0x000fe20000000800 */
[----:B------:R-:W-:Y:S01]  /*0a50*/  @!PT LDS RZ, [RZ] ;  /* 0x00000000fffff984 */ /* 0x000fe20000000800 */
[----:B------:R2:W-:Y:S01]  /*0a60*/  LDGSTS.E.64 [R61], desc[UR4][R58.64+0x80] ;  /* 0x000000803a3d7fae */ /* 0x0005e2000b9a1404 */
[----:B------:R-:W-:Y:S01]  /*0a70*/  MOV R63, R34 ;  /* 0x00000022003f7202 */ /* 0x000fe20000000f00 */
[----:B------:R-:W-:-:S04]  /*0a80*/  IMAD.HI.U32 R34, R0, -0x33333333, RZ ;  /* 0xcccccccd00227827 */ /* 0x000fc800078e00ff */
[----:B------:R3:W-:Y:S01]  /*0a90*/  LDGSTS.E.BYPASS.128 [R63], desc[UR4][R22.64] ;  /* 0x00000000163f7fae */ /* 0x0007e2000b981804 */
[----:B------:R-:W-:-:S03]  /*0aa0*/  SHF.R.U32.HI R35, RZ, 0x2, R34 ;  /* 0x00000002ff237819 */ /* 0x000fc60000011622 */
[----:B------:R-:W0:Y:S02]  /*0ab0*/  LDGDEPBAR ;  /* 0x00000000000079af */ /* 0x000e240000000000 */
[----:B------:R-:W-:Y:S02]  /*0ac0*/  IMAD R35, R35, -0x5, R0 ;  /* 0xfffffffb23237824 */ /* 0x000fe400078e0200 */
[----:B--2---:R-:W-:Y:S01]  /*0ad0*/  FFMA R59, R12, R43, R44 ;  /* 0x0000002b0c3b7223 */ /* 0x004fe2000000002c */
[----:B------:R-:W-:Y:S01]  /*0ae0*/  IADD3 R0, PT, PT, R0, 0x1, RZ ;  /* 0x0000000100007810 */ /* 0x000fe20007ffe0ff */
[C---:B------:R-:W-:Y:S01]  /*0af0*/  IMAD R48, R35.reuse, 0x280, R48 ;  /* 0x0000028023307824 */ /* 0x040fe200078e0230 */
[C---:B------:R-:W-:Y:S01]  /*0b00*/  LEA R34, R35.reuse, R29, 0xb ;  /* 0x0000001d23227211 */ /* 0x040fe200078e58ff */
[----:B------:R-:W-:Y:S01]  /*0b10*/  IMAD R12, R35, 0x280, R28 ;  /* 0x00000280230c7824 */ /* 0x000fe200078e021c */
[----:B------:R-:W-:Y:S02]  /*0b20*/  ISETP.NE.AND P1, PT, R0, 0x4c, PT ;  /* 0x0000004c0000780c */ /* 0x000fe40003f25270 */
[----:B------:R-:W-:-:S02]  /*0b30*/  LEA R58, R48, UR6, 0x2 ;  /* 0x00000006303a7c11 */ /* 0x000fc4000f8e10ff */
[----:B------:R-:W-:Y:S01]  /*0b40*/  LEA R60, R12, UR6, 0x2 ;  /* 0x000000060c3c7c11 */ /* 0x000fe2000f8e10ff */
[----:B------:R-:W-:-:S04]  /*0b50*/  DEPBAR.LE SB0, 0x3 ;  /* 0x000080c00000791a */ /* 0x000fc80000000000 */
[----:B------:R-:W-:Y:S06]  /*0b60*/  BAR.SYNC.DEFER_BLOCKING 0x0 ;  /* 0x0000000000007b1d */ /* 0x000fec0000010000 */
[----:B------:R-:W-:Y:S04]  /*0b70*/  LDS R52, [R58] ;  /* 0x000000003a347984 */ /* 0x000fe80000000800 */
[----:B------:R-:W-:Y:S04]  /*0b80*/  LDS R48, [R58+0x50] ;  /* 0x000050003a307984 */ /* 0x000fe80000000800 */
[----:B------:R-:W2:Y:S04]  /*0b90*/  LDS.128 R16, [R34+0x180] ;  /* 0x0001800022107984 */ /* 0x000ea80000000c00 */
[----:B---3--:R-:W3:Y:S04]  /*0ba0*/  LDS.128 R20, [R34+0x100] ;  /* 0x0001000022147984 */ /* 0x008ee80000000c00 */
[----:B------:R-:W-:Y:S04]  /*0bb0*/  LDS R43, [R60] ;  /* 0x000000003c2b7984 */ /* 0x000fe80000000800 */
[----:B------:R4:W-:Y:S04]  /*0bc0*/  LDS R42, [R60+0x50] ;  /* 0x000050003c2a7984 */ /* 0x0009e80000000800 */
[----:B------:R-:W5:Y:S01]  /*0bd0*/  LDS.128 R12, [R34+0x200] ;  /* 0x00020000220c7984 */ /* 0x000f620000000c00 */
[-C--:B--2---:R-:W-:Y:S01]  /*0be0*/  FFMA R59, R52, R16.reuse, R59 ;  /* 0x00000010343b7223 */ /* 0x084fe2000000003b */
[----:B------:R-:W-:Y:S01]  /*0bf0*/  FFMA R45, R48, R16, R45 ;  /* 0x00000010302d7223 */ /* 0x000fe2000000002d */
[----:B------:R-:W-:-:S02]  /*0c00*/  IMAD R16, R35, 0x280, R11 ;  /* 0x0000028023107824 */ /* 0x000fc400078e020b */
[C---:B----4-:R-:W-:Y:S01]  /*0c10*/  FFMA R60, R52.reuse, R17, R24 ;  /* 0x00000011343c7223 */ /* 0x050fe20000000018 */
[-C--:B---3--:R-:W-:Y:S01]  /*0c20*/  FFMA R44, R52, R20.reuse, R57 ;  /* 0x00000014342c7223 */ /* 0x088fe20000000039 */
[----:B------:R-:W-:Y:S01]  /*0c30*/  FFMA R55, R48, R20, R55 ;  /* 0x0000001430377223 */ /* 0x000fe20000000037 */
[-C--:B------:R-:W-:Y:S01]  /*0c40*/  FFMA R58, R52, R21.reuse, R54 ;  /* 0x00000015343a7223 */ /* 0x080fe20000000036 */
[----:B------:R-:W-:Y:S01]  /*0c50*/  FFMA R56, R48, R21, R56 ;  /* 0x0000001530387223 */ /* 0x000fe20000000038 */
[-C--:B------:R-:W-:Y:S01]  /*0c60*/  FFMA R51, R52, R22.reuse, R51 ;  /* 0x0000001634337223 */ /* 0x080fe20000000033 */
[----:B------:R-:W-:Y:S01]  /*0c70*/  FFMA R53, R48, R22, R53 ;  /* 0x0000001630357223 */ /* 0x000fe20000000035 */
[-C--:B------:R-:W-:Y:S01]  /*0c80*/  FFMA R50, R52, R23.reuse, R50 ;  /* 0x0000001734327223 */ /* 0x080fe20000000032 */
[----:B------:R-:W-:Y:S01]  /*0c90*/  FFMA R49, R48, R23, R49 ;  /* 0x0000001730317223 */ /* 0x000fe20000000031 */
[----:B------:R-:W-:Y:S01]  /*0ca0*/  LEA R64, R16, UR6, 0x2 ;  /* 0x0000000610407c11 */ /* 0x000fe2000f8e10ff */
[----:B------:R-:W2:Y:S01]  /*0cb0*/  LDS.128 R20, [R34+0x280] ;  /* 0x0002800022147984 */ /* 0x000ea20000000c00 */
[-C--:B------:R-:W-:Y:S01]  /*0cc0*/  FFMA R57, R52, R18.reuse, R25 ;  /* 0x0000001234397223 */ /* 0x080fe20000000019 */
[C---:B------:R-:W-:Y:S01]  /*0cd0*/  FFMA R46, R48.reuse, R17, R46 ;  /* 0x00000011302e7223 */ /* 0x040fe2000000002e */
[----:B------:R-:W-:Y:S01]  /*0ce0*/  FFMA R47, R48, R18, R47 ;  /* 0x00000012302f7223 */ /* 0x000fe2000000002f */
[-C--:B------:R-:W-:Y:S01]  /*0cf0*/  FFMA R52, R52, R19.reuse, R26 ;  /* 0x0000001334347223 */ /* 0x080fe2000000001a */
[----:B------:R-:W-:Y:S01]  /*0d00*/  FFMA R62, R48, R19, R27 ;  /* 0x00000013303e7223 */ /* 0x000fe2000000001b */
[----:B------:R-:W-:Y:S01]  /*0d10*/  LDS R54, [R64] ;  /* 0x0000000040367984 */ /* 0x000fe20000000800 */
[-C--:B-----5:R-:W-:Y:S01]  /*0d20*/  FFMA R51, R43, R14.reuse, R51 ;  /* 0x0000000e2b337223 */ /* 0x0a0fe20000000033 */
[C---:B------:R-:W-:Y:S01]  /*0d30*/  FFMA R53, R42.reuse, R14, R53 ;  /* 0x0000000e2a357223 */ /* 0x040fe20000000035 */
[----:B------:R-:W-:Y:S01]  /*0d40*/  IMAD R14, R35, 0x280, R10 ;  /* 0x00000280230e7824 */ /* 0x000fe200078e020a */
[----:B------:R-:W-:Y:S01]  /*0d50*/  LDS R48, [R64+0x50] ;  /* 0x0000500040307984 */ /* 0x000fe20000000800 */
[CC--:B------:R-:W-:Y:S01]  /*0d60*/  FFMA R61, R43.reuse, R12.reuse, R44 ;  /* 0x0000000c2b3d7223 */ /* 0x0c0fe2000000002c */
[C---:B------:R-:W-:Y:S01]  /*0d70*/  FFMA R63, R42.reuse, R12, R55 ;  /* 0x0000000c2a3f7223 */ /* 0x040fe20000000037 */
[CC--:B------:R-:W-:Y:S01]  /*0d80*/  FFMA R12, R43.reuse, R13.reuse, R58 ;  /* 0x0000000d2b0c7223 */ /* 0x0c0fe2000000003a */
[----:B------:R-:W3:Y:S01]  /*0d90*/  LDS.128 R24, [R34+0x300] ;  /* 0x0003000022187984 */ /* 0x000ee20000000c00 */
[C---:B------:R-:W-:Y:S01]  /*0da0*/  FFMA R13, R42.reuse, R13, R56 ;  /* 0x0000000d2a0d7223 */ /* 0x040fe20000000038 */
[CC--:B------:R-:W-:Y:S01]  /*0db0*/  FFMA R50, R43.reuse, R15.reuse, R50 ;  /* 0x0000000f2b327223 */ /* 0x0c0fe20000000032 */
[C---:B------:R-:W-:Y:S01]  /*0dc0*/  FFMA R44, R42.reuse, R15, R49 ;  /* 0x0000000f2a2c7223 */ /* 0x040fe20000000031 */
[----:B------:R-:W4:Y:S01]  /*0dd0*/  LDS.128 R16, [R34+0x380] ;  /* 0x0003800022107984 */ /* 0x000f220000000c00 */
[----:B--2---:R-:W-:Y:S01]  /*0de0*/  FFMA R58, R42, R22, R47 ;  /* 0x000000162a3a7223 */ /* 0x004fe2000000002f */
[----:B------:R-:W-:Y:S01]  /*0df0*/  LEA R47, R14, UR6, 0x2 ;  /* 0x000000060e2f7c11 */ /* 0x000fe2000f8e10ff */
[C---:B------:R-:W-:Y:S01]  /*0e00*/  FFMA R59, R43.reuse, R20, R59 ;  /* 0x000000142b3b7223 */ /* 0x040fe2000000003b */
[C---:B------:R-:W-:Y:S01]  /*0e10*/  FFMA R55, R43.reuse, R21, R60 ;  /* 0x000000152b377223 */ /* 0x040fe2000000003c */
[C---:B------:R-:W-:Y:S01]  /*0e20*/  FFMA R57, R43.reuse, R22, R57 ;  /* 0x000000162b397223 */ /* 0x040fe20000000039 */
[----:B------:R-:W-:Y:S01]  /*0e30*/  FFMA R43, R43, R23, R52 ;  /* 0x000000172b2b7223 */ /* 0x000fe20000000034 */
[C---:B------:R-:W-:Y:S01]  /*0e40*/  FFMA R45, R42.reuse, R20, R45 ;  /* 0x000000142a2d7223 */ /* 0x040fe2000000002d */
[C---:B------:R-:W-:Y:S01]  /*0e50*/  FFMA R46, R42.reuse, R21, R46 ;  /* 0x000000152a2e7223 */ /* 0x040fe2000000002e */
[----:B------:R-:W-:-:S02]  /*0e60*/  FFMA R42, R42, R23, R62 ;  /* 0x000000172a2a7223 */ /* 0x000fc4000000003e */
[----:B------:R-:W-:Y:S01]  /*0e70*/  LDS.128 R20, [R34+0x480] ;  /* 0x0004800022147984 */ /* 0x000fe20000000c00 */
[-C--:B---3--:R-:W-:Y:S01]  /*0e80*/  FFMA R49, R54, R24.reuse, R61 ;  /* 0x0000001836317223 */ /* 0x088fe2000000003d */
[----:B------:R-:W-:Y:S01]  /*0e90*/  FFMA R56, R48, R24, R63 ;  /* 0x0000001830387223 */ /* 0x000fe2000000003f */
[-C--:B------:R-:W-:Y:S01]  /*0ea0*/  FFMA R52, R54, R25.reuse, R12 ;  /* 0x0000001936347223 */ /* 0x080fe2000000000c */
[----:B------:R-:W-:Y:S01]  /*0eb0*/  FFMA R60, R48, R25, R13 ;  /* 0x00000019303c7223 */ /* 0x000fe2000000000d */
[----:B------:R-:W2:Y:S01]  /*0ec0*/  LDS R24, [R47] ;  /* 0x000000002f187984 */ /* 0x000ea20000000800 */
[-C--:B----4-:R-:W-:Y:S01]  /*0ed0*/  FFMA R59, R54, R16.reuse, R59 ;  /* 0x00000010363b7223 */ /* 0x090fe2000000003b */
[----:B------:R-:W-:Y:S01]  /*0ee0*/  FFMA R45, R48, R16, R45 ;  /* 0x00000010302d7223 */ /* 0x000fe2000000002d */
[----:B------:R-:W-:Y:S01]  /*0ef0*/  MOV R16, R7 ;  /* 0x0000000700107202 */ /* 0x000fe20000000f00 */
[----:B------:R-:W3:Y:S01]  /*0f00*/  LDS.128 R12, [R34+0x400] ;  /* 0x00040000220c7984 */ /* 0x000ee20000000c00 */
[----:B------:R-:W-:Y:S01]  /*0f10*/  @P0 IADD3 R16, PT, PT, R32, 0xa11, RZ ;  /* 0x00000a1120100810 */ /* 0x000fe20007ffe0ff */
[-C--:B------:R-:W-:Y:S01]  /*0f20*/  FFMA R50, R54, R27.reuse, R50 ;  /* 0x0000001b36327223 */ /* 0x080fe20000000032 */
[----:B------:R-:W-:Y:S01]  /*0f30*/  FFMA R44, R48, R27, R44 ;  /* 0x0000001b302c7223 */ /* 0x000fe2000000002c */
[----:B------:R4:W5:Y:S01]  /*0f40*/  LDS R61, [R47+0x50] ;  /* 0x000050002f3d7984 */ /* 0x0009620000000800 */
[----:B------:R-:W-:Y:S01]  /*0f50*/  FFMA R51, R54, R26, R51 ;  /* 0x0000001a36337223 */ /* 0x000fe20000000033 */
[----:B------:R-:W-:-:S02]  /*0f60*/  IMAD R16, R35, 0x280, R16 ;  /* 0x0000028023107824 */ /* 0x000fc400078e0210 */
[----:B------:R-:W-:Y:S01]  /*0f70*/  FFMA R53, R48, R26, R53 ;  /* 0x0000001a30357223 */ /* 0x000fe20000000035 */
[-C--:B------:R-:W-:Y:S01]  /*0f80*/  FFMA R25, R54, R17.reuse, R55 ;  /* 0x0000001136197223 */ /* 0x080fe20000000037 */
[----:B------:R-:W-:Y:S01]  /*0f90*/  FFMA R46, R48, R17, R46 ;  /* 0x00000011302e7223 */ /* 0x000fe2000000002e */
[----:B------:R-:W-:Y:S01]  /*0fa0*/  LEA R27, R16, UR6, 0x2 ;  /* 0x00000006101b7c11 */ /* 0x000fe2000f8e10ff */
[-C--:B----4-:R-:W-:Y:S01]  /*0fb0*/  FFMA R47, R54, R18.reuse, R57 ;  /* 0x00000012362f7223 */ /* 0x090fe20000000039 */
[----:B------:R-:W-:Y:S01]  /*0fc0*/  FFMA R57, R48, R18, R58 ;  /* 0x0000001230397223 */ /* 0x000fe2000000003a */
[-C--:B------:R-:W-:Y:S01]  /*0fd0*/  FFMA R54, R54, R19.reuse, R43 ;  /* 0x0000001336367223 */ /* 0x080fe2000000002b */
[----:B------:R-:W-:Y:S01]  /*0fe0*/  FFMA R48, R48, R19, R42 ;  /* 0x0000001330307223 */ /* 0x000fe2000000002a */
[----:B------:R-:W-:Y:S04]  /*0ff0*/  LDS R43, [R27] ;  /* 0x000000001b2b7984 */ /* 0x000fe80000000800 */
[----:B------:R-:W4:Y:S04]  /*1000*/  LDS.128 R16, [R34+0x500] ;  /* 0x0005000022107984 */ /* 0x000f280000000c00 */
[----:B------:R1:W4:Y:S01]  /*1010*/  LDS R42, [R27+0x50] ;  /* 0x000050001b2a7984 */ /* 0x0003220000000800 */
[C---:B--2---:R-:W-:Y:S01]  /*1020*/  FFMA R59, R24.reuse, R20, R59 ;  /* 0x00000014183b7223 */ /* 0x044fe2000000003b */
[C---:B------:R-:W-:Y:S01]  /*1030*/  FFMA R58, R24.reuse, R21, R25 ;  /* 0x00000015183a7223 */ /* 0x040fe20000000019 */
[C---:B------:R-:W-:Y:S01]  /*1040*/  FFMA R47, R24.reuse, R22, R47 ;  /* 0x00000016182f7223 */ /* 0x040fe2000000002f */
[C---:B---3--:R-:W-:Y:S01]  /*1050*/  FFMA R26, R24.reuse, R12, R49 ;  /* 0x0000000c181a7223 */ /* 0x048fe20000000031 */
[C---:B------:R-:W-:Y:S01]  /*1060*/  FFMA R52, R24.reuse, R13, R52 ;  /* 0x0000000d18347223 */ /* 0x040fe20000000034 */
[C---:B------:R-:W-:Y:S01]  /*1070*/  FFMA R51, R24.reuse, R14, R51 ;  /* 0x0000000e18337223 */ /* 0x040fe20000000033 */
[----:B------:R-:W-:Y:S01]  /*1080*/  FFMA R50, R24, R15, R50 ;  /* 0x0000000f18327223 */ /* 0x000fe20000000032 */
[C---:B-----5:R-:W-:Y:S01]  /*1090*/  FFMA R49, R61.reuse, R12, R56 ;  /* 0x0000000c3d317223 */ /* 0x060fe20000000038 */
[C---:B------:R-:W-:Y:S01]  /*10a0*/  FFMA R60, R61.reuse, R13, R60 ;  /* 0x0000000d3d3c7223 */ /* 0x040fe2000000003c */
[C---:B------:R-:W-:Y:S01]  /*10b0*/  FFMA R53, R61.reuse, R14, R53 ;  /* 0x0000000e3d357223 */ /* 0x040fe20000000035 */
[C---:B------:R-:W-:Y:S01]  /*10c0*/  FFMA R44, R61.reuse, R15, R44 ;  /* 0x0000000f3d2c7223 */ /* 0x040fe2000000002c */
[C---:B------:R-:W-:Y:S01]  /*10d0*/  FFMA R45, R61.reuse, R20, R45 ;  /* 0x000000143d2d7223 */ /* 0x040fe2000000002d */
[----:B------:R-:W2:Y:S01]  /*10e0*/  LDS.128 R12, [R34+0x580] ;  /* 0x00058000220c7984 */ /* 0x000ea20000000c00 */
[----:B------:R-:W-:Y:S01]  /*10f0*/  MOV R20, R8 ;  /* 0x0000000800147202 */ /* 0x000fe20000000f00 */
[C---:B------:R-:W-:Y:S01]  /*1100*/  FFMA R46, R61.reuse, R21, R46 ;  /* 0x000000153d2e7223 */ /* 0x040fe2000000002e */
[C---:B------:R-:W-:Y:S01]  /*1110*/  @P0 IADD3 R20, PT, PT, R32.reuse, 0xa12, RZ ;  /* 0x00000a1220140810 */ /* 0x040fe20007ffe0ff */
[C---:B------:R-:W-:Y:S01]  /*1120*/  FFMA R57, R61.reuse, R22, R57 ;  /* 0x000000163d397223 */ /* 0x040fe20000000039 */
[----:B------:R-:W-:Y:S01]  /*1130*/  MOV R56, R9 ;  /* 0x0000000900387202 */ /* 0x000fe20000000f00 */
[----:B------:R-:W-:Y:S01]  /*1140*/  FFMA R61, R61, R23, R48 ;  /* 0x000000173d3d7223 */ /* 0x000fe20000000030 */
[----:B------:R-:W-:Y:S01]  /*1150*/  @P0 IADD3 R56, PT, PT, R32, 0xa13, RZ ;  /* 0x00000a1320380810 */ /* 0x000fe20007ffe0ff */
[----:B-1----:R-:W-:-:S02]  /*1160*/  IMAD R27, R35, 0x280, R20 ;  /* 0x00000280231b7824 */ /* 0x002fc400078e0214 */
[----:B------:R-:W-:Y:S01]  /*1170*/  FFMA R20, R24, R23, R54 ;  /* 0x0000001718147223 */ /* 0x000fe20000000036 */
[-C--:B----4-:R-:W-:Y:S01]  /*1180*/  FFMA R55, R43, R16.reuse, R26 ;  /* 0x000000102b377223 */ /* 0x090fe2000000001a */
[----:B------:R-:W-:Y:S01]  /*1190*/  IMAD R35, R35, 0x280, R56 ;  /* 0x0000028023237824 */ /* 0x000fe200078e0238 */
[----:B------:R-:W-:Y:S01]  /*11a0*/  LEA R21, R27, UR6, 0x2 ;  /* 0x000000061b157c11 */ /* 0x000fe2000f8e10ff */
[CC--:B------:R-:W-:Y:S01]  /*11b0*/  FFMA R52, R43.reuse, R17.reuse, R52 ;  /* 0x000000112b347223 */ /* 0x0c0fe20000000034 */
[----:B------:R-:W-:Y:S01]  /*11c0*/  LDS.128 R24, [R34+0x600] ;  /* 0x0006000022187984 */ /* 0x000fe20000000c00 */
[C---:B------:R-:W-:Y:S01]  /*11d0*/  FFMA R49, R42.reuse, R16, R49 ;  /* 0x000000102a317223 */ /* 0x040fe20000000031 */
[C---:B------:R-:W-:Y:S01]  /*11e0*/  FFMA R60, R42.reuse, R17, R60 ;  /* 0x000000112a3c7223 */ /* 0x040fe2000000003c */
[CC--:B------:R-:W-:Y:S01]  /*11f0*/  FFMA R51, R43.reuse, R18.reuse, R51 ;  /* 0x000000122b337223 */ /* 0x0c0fe20000000033 */
[----:B------:R-:W1:Y:S01]  /*1200*/  LDS R54, [R21] ;  /* 0x0000000015367984 */ /* 0x000e620000000800 */
[C---:B------:R-:W-:Y:S01]  /*1210*/  FFMA R53, R42.reuse, R18, R53 ;  /* 0x000000122a357223 */ /* 0x040fe20000000035 */
[-C--:B------:R-:W-:Y:S01]  /*1220*/  FFMA R50, R43, R19.reuse, R50 ;  /* 0x000000132b327223 */ /* 0x080fe20000000032 */
[----:B------:R-:W-:Y:S01]  /*1230*/  FFMA R44, R42, R19, R44 ;  /* 0x000000132a2c7223 */ /* 0x000fe2000000002c */
[----:B------:R-:W3:Y:S01]  /*1240*/  LDS R56, [R21+0x50] ;  /* 0x0000500015387984 */ /* 0x000ee20000000800 */
[----:B------:R-:W-:-:S03]  /*1250*/  LEA R62, R35, UR6, 0x2 ;  /* 0x00000006233e7c11 */ /* 0x000fc6000f8e10ff */
[----:B------:R-:W4:Y:S04]  /*1260*/  LDS.128 R16, [R34+0x680] ;  /* 0x0006800022107984 */ /* 0x000f280000000c00 */
[----:B------:R-:W-:Y:S04]  /*1270*/  LDS R48, [R62] ;  /* 0x000000003e307984 */ /* 0x000fe80000000800 */
[----:B------:R5:W-:Y:S01]  /*1280*/  LDS R35, [R62+0x50] ;  /* 0x000050003e237984 */ /* 0x000be20000000800 */
[CC--:B--2---:R-:W-:Y:S01]  /*1290*/  FFMA R47, R43.reuse, R14.reuse, R47 ;  /* 0x0000000e2b2f7223 */ /* 0x0c4fe2000000002f */
[C---:B------:R-:W-:Y:S01]  /*12a0*/  FFMA R57, R42.reuse, R14, R57 ;  /* 0x0000000e2a397223 */ /* 0x040fe20000000039 */
[C---:B------:R-:W-:Y:S01]  /*12b0*/  FFMA R14, R43.reuse, R15, R20 ;  /* 0x0000000f2b0e7223 */ /* 0x040fe20000000014 */
[CC--:B------:R-:W-:Y:S01]  /*12c0*/  FFMA R59, R43.reuse, R12.reuse, R59 ;  /* 0x0000000c2b3b7223 */ /* 0x0c0fe2000000003b */
[----:B------:R-:W2:Y:S01]  /*12d0*/  LDS.128 R20, [R34+0x700] ;  /* 0x0007000022147984 */ /* 0x000ea20000000c00 */
[C---:B------:R-:W-:Y:S01]  /*12e0*/  FFMA R45, R42.reuse, R12, R45 ;  /* 0x0000000c2a2d7223 */ /* 0x040fe2000000002d */
[-C--:B------:R-:W-:Y:S01]  /*12f0*/  FFMA R58, R43, R13.reuse, R58 ;  /* 0x0000000d2b3a7223 */ /* 0x080fe2000000003a */
[C---:B------:R-:W-:Y:S01]  /*1300*/  FFMA R46, R42.reuse, R13, R46 ;  /* 0x0000000d2a2e7223 */ /* 0x040fe2000000002e */
[----:B------:R-:W-:Y:S01]  /*1310*/  FFMA R15, R42, R15, R61 ;  /* 0x0000000f2a0f7223 */ /* 0x000fe2000000003d */
[C---:B-1----:R-:W-:Y:S01]  /*1320*/  FFMA R13, R54.reuse, R24, R55 ;  /* 0x00000018360d7223 */ /* 0x042fe20000000037 */
[C---:B------:R-:W-:Y:S01]  /*1330*/  FFMA R51, R54.reuse, R26, R51 ;  /* 0x0000001a36337223 */ /* 0x040fe20000000033 */
[----:B------:R-:W-:Y:S01]  /*1340*/  FFMA R50, R54, R27, R50 ;  /* 0x0000001b36327223 */ /* 0x000fe20000000032 */
[----:B---3--:R-:W-:Y:S01]  /*1350*/  FFMA R12, R56, R24, R49 ;  /* 0x00000018380c7223 */ /* 0x008fe20000000031 */
[----:B------:R-:W-:-:S04]  /*1360*/  IMAD.HI.U32 R24, R0, -0x33333333, RZ ;  /* 0xcccccccd00187827 */ /* 0x000fc800078e00ff */
[-C--:B------:R-:W-:Y:S01]  /*1370*/  FFMA R49, R54, R25.reuse, R52 ;  /* 0x0000001936317223 */ /* 0x080fe20000000034 */
[----:B------:R-:W-:Y:S01]  /*1380*/  FFMA R60, R56, R25, R60 ;  /* 0x00000019383c7223 */ /* 0x000fe2000000003c */
[-C--:B----4-:R-:W-:Y:S01]  /*1390*/  FFMA R59, R54, R16.reuse, R59 ;  /* 0x00000010363b7223 */ /* 0x090fe2000000003b */
[C---:B------:R-:W-:Y:S01]  /*13a0*/  FFMA R45, R56.reuse, R16, R45 ;  /* 0x00000010382d7223 */ /* 0x040fe2000000002d */
[----:B------:R-:W-:Y:S01]  /*13b0*/  SHF.R.U32.HI R43, RZ, 0x2, R24 ;  /* 0x00000002ff2b7819 */ /* 0x000fe20000011618 */
[C---:B------:R-:W-:Y:S01]  /*13c0*/  FFMA R53, R56.reuse, R26, R53 ;  /* 0x0000001a38357223 */ /* 0x040fe20000000035 */
[----:B------:R-:W-:Y:S01]  /*13d0*/  FFMA R44, R56, R27, R44 ;  /* 0x0000001b382c7223 */ /* 0x000fe2000000002c */
[-C--:B------:R-:W-:Y:S01]  /*13e0*/  FFMA R58, R54, R17.reuse, R58 ;  /* 0x00000011363a7223 */ /* 0x080fe2000000003a */
[----:B------:R-:W1:Y:S01]  /*13f0*/  LDS.128 R24, [R34+0x780] ;  /* 0x0007800022187984 */ /* 0x000e620000000c00 */
[----:B------:R-:W-:Y:S02]  /*1400*/  IMAD R16, R43, -0x5, R0 ;  /* 0xfffffffb2b107824 */ /* 0x000fe400078e0200 */
[----:B------:R-:W-:Y:S01]  /*1410*/  FFMA R46, R56, R17, R46 ;  /* 0x00000011382e7223 */ /* 0x000fe2000000002e */
[-C--:B------:R-:W-:Y:S01]  /*1420*/  FFMA R47, R54, R18.reuse, R47 ;  /* 0x00000012362f7223 */ /* 0x080fe2000000002f */
[----:B------:R-:W-:Y:S01]  /*1430*/  FFMA R57, R56, R18, R57 ;  /* 0x0000001238397223 */ /* 0x000fe20000000039 */
[C---:B------:R-:W-:Y:S01]  /*1440*/  IMAD R61, R16.reuse, 0xa00, R5 ;  /* 0x00000a00103d7824 */ /* 0x040fe200078e0205 */
[----:B-----5:R-:W-:Y:S01]  /*1450*/  LEA R62, R16, R29, 0xb ;  /* 0x0000001d103e7211 */ /* 0x020fe200078e58ff */
[-C--:B------:R-:W-:Y:S01]  /*1460*/  FFMA R54, R54, R19.reuse, R14 ;  /* 0x0000001336367223 */ /* 0x080fe2000000000e */
[----:B------:R-:W-:-:S02]  /*1470*/  FFMA R56, R56, R19, R15 ;  /* 0x0000001338387223 */ /* 0x000fc4000000000f */
[----:B------:R3:W4:Y:S01]  /*1480*/  LDS R43, [R61] ;  /* 0x000000003d2b7984 */ /* 0x0007220000000800 */
[CC--:B--2---:R-:W-:Y:S01]  /*1490*/  FFMA R52, R48.reuse, R20.reuse, R13 ;  /* 0x0000001430347223 */ /* 0x0c4fe2000000000d */
[C---:B------:R-:W-:Y:S01]  /*14a0*/  FFMA R55, R35.reuse, R20, R12 ;  /* 0x0000001423377223 */ /* 0x040fe2000000000c */
[C---:B------:R-:W-:Y:S01]  /*14b0*/  FFMA R20, R48.reuse, R21, R49 ;  /* 0x0000001530147223 */ /* 0x040fe20000000031 */
[----:B------:R3:W2:Y:S01]  /*14c0*/  LDS R42, [R61+0x50] ;  /* 0x000050003d2a7984 */ /* 0x0006a20000000800 */
[C---:B------:R-:W-:Y:S01]  /*14d0*/  FFMA R49, R35.reuse, R23, R44 ;  /* 0x0000001723317223 */ /* 0x040fe2000000002c */
[C---:B------:R-:W-:Y:S01]  /*14e0*/  FFMA R21, R35.reuse, R21, R60 ;  /* 0x0000001523157223 */ /* 0x040fe2000000003c */
[CC--:B------:R-:W-:Y:S01]  /*14f0*/  FFMA R51, R48.reuse, R22.reuse, R51 ;  /* 0x0000001630337223 */ /* 0x0c0fe20000000033 */
[----:B------:R3:W5:Y:S01]  /*1500*/  LDS.128 R16, [R62] ;  /* 0x000000003e107984 */ /* 0x0007620000000c00 */
[----:B------:R-:W-:Y:S01]  /*1510*/  FFMA R53, R35, R22, R53 ;  /* 0x0000001623357223 */ /* 0x000fe20000000035 */
[----:B------:R-:W-:-:S02]  /*1520*/  FFMA R50, R48, R23, R50 ;  /* 0x0000001730327223 */ /* 0x000fc40000000032 */
[----:B------:R3:W2:Y:S01]  /*1530*/  LDS.128 R12, [R62+0x80] ;  /* 0x000080003e0c7984 */ /* 0x0006a20000000c00 */
[CC--:B-1----:R-:W-:Y:S01]  /*1540*/  FFMA R44, R48.reuse, R24.reuse, R59 ;  /* 0x00000018302c7223 */ /* 0x0c2fe2000000003b */
[C---:B------:R-:W-:Y:S01]  /*1550*/  FFMA R45, R35.reuse, R24, R45 ;  /* 0x00000018232d7223 */ /* 0x040fe2000000002d */
[CC--:B------:R-:W-:Y:S01]  /*1560*/  FFMA R24, R48.reuse, R25.reuse, R58 ;  /* 0x0000001930187223 */ /* 0x0c0fe2000000003a */
[C---:B------:R-:W-:Y:S01]  /*1570*/  FFMA R46, R35.reuse, R25, R46 ;  /* 0x00000019232e7223 */ /* 0x040fe2000000002e */
[CC--:B------:R-:W-:Y:S01]  /*1580*/  FFMA R25, R48.reuse, R26.reuse, R47 ;  /* 0x0000001a30197223 */ /* 0x0c0fe2000000002f */
[C---:B------:R-:W-:Y:S01]  /*1590*/  FFMA R47, R35.reuse, R26, R57 ;  /* 0x0000001a232f7223 */ /* 0x040fe20000000039 */
[-C--:B------:R-:W-:Y:S01]  /*15a0*/  FFMA R26, R48, R27.reuse, R54 ;  /* 0x0000001b301a7223 */ /* 0x080fe20000000036 */
[----:B------:R-:W-:Y:S01]  /*15b0*/  FFMA R27, R35, R27, R56 ;  /* 0x0000001b231b7223 */ /* 0x000fe20000000038 */
[----:B---3--:R-:W-:Y:S06]  /*15c0*/  @P1 BRA `(.L_x_0) ;  /* 0xfffffff000781947 */ /* 0x008fec000383ffff */
[----:B------:R-:W-:-:S04]  /*15d0*/  DEPBAR.LE SB0, 0x2 ;  /* 0x000080800000791a */ /* 0x000fc80000000000 */
[----:B------:R-:W-:Y:S01]  /*15e0*/  BAR.SYNC.DEFER_BLOCKING 0x0 ;  /* 0x0000000000007b1d */ /* 0x000fe20000010000 */
[C---:B------:R-:W-:Y:S01]  /*15f0*/  IADD3 R0, PT, PT, R32.reuse, 0xca9, RZ ;  /* 0x00000ca920007810 */ /* 0x040fe20007ffe0ff */
[CC--:B----45:R-:W-:Y:S01]  /*1600*/  FFMA R29, R43.reuse, R16.reuse, R52 ;  /* 0x000000102b1d7223 */ /* 0x0f0fe20000000034 */
[----:B------:R-:W-:Y:S01]  /*1610*/  @P0 IADD3 R0, PT, PT, R32, 0xc81, RZ ;  /* 0x00000c8120000810 */ /* 0x000fe20007ffe0ff */
[----:B--2---:R-:W-:Y:S01]  /*1620*/  FFMA R36, R42, R16, R55 ;  /* 0x000000102a247223 */ /* 0x004fe20000000037 */
[----:B------:R-:W-:Y:S01]  /*1630*/  IADD3 R16, PT, PT, R32, 0xcaa, RZ ;  /* 0x00000caa20107810 */ /* 0x000fe20007ffe0ff */
[CC--:B------:R-:W-:Y:S01]  /*1640*/  FFMA R33, R43.reuse, R12.reuse, R44 ;  /* 0x0000000c2b217223 */ /* 0x0c0fe2000000002c */
[----:B------:R-:W-:Y:S01]  /*1650*/  LEA R22, R0, UR6, 0x2 ;  /* 0x0000000600167c11 */ /* 0x000fe2000f8e10ff */
[----:B------:R-:W1:Y:S01]  /*1660*/  S2R R34, SR_TID.X ;  /* 0x0000000000227919 */ /* 0x000e620000002100 */
[----:B------:R-:W-:Y:S01]  /*1670*/  @P0 IADD3 R16, PT, PT, R32, 0xc82, RZ ;  /* 0x00000c8220100810 */ /* 0x000fe20007ffe0ff */
[C---:B------:R-:W-:Y:S01]  /*1680*/  FFMA R45, R42.reuse, R12, R45 ;  /* 0x0000000c2a2d7223 */ /* 0x040fe2000000002d */
[CC--:B------:R-:W-:Y:S01]  /*1690*/  FFMA R40, R43.reuse, R17.reuse, R20 ;  /* 0x000000112b287223 */ /* 0x0c0fe20000000014 */
[----:B------:R-:W-:Y:S01]  /*16a0*/  FFMA R52, R42, R17, R21 ;  /* 0x000000112a347223 */ /* 0x000fe20000000015 */
[----:B------:R-:W-:Y:S01]  /*16b0*/  LEA R12, R16, UR6, 0x2 ;  /* 0x00000006100c7c11 */ /* 0x000fe2000f8e10ff */
[CC--:B------:R-:W-:Y:S01]  /*16c0*/  FFMA R51, R43.reuse, R18.reuse, R51 ;  /* 0x000000122b337223 */ /* 0x0c0fe20000000033 */
[C---:B------:R-:W-:Y:S01]  /*16d0*/  FFMA R38, R42.reuse, R18, R53 ;  /* 0x000000122a267223 */ /* 0x040fe20000000035 */
[CC--:B------:R-:W-:Y:S01]  /*16e0*/  FFMA R50, R43.reuse, R19.reuse, R50 ;  /* 0x000000132b327223 */ /* 0x0c0fe20000000032 */
[C---:B------:R-:W-:Y:S01]  /*16f0*/  FFMA R48, R42.reuse, R19, R49 ;  /* 0x000000132a307223 */ /* 0x040fe20000000031 */
[CC--:B------:R-:W-:Y:S01]  /*1700*/  FFMA R35, R43.reuse, R14.reuse, R25 ;  /* 0x0000000e2b237223 */ /* 0x0c0fe20000000019 */
[-C--:B------:R-:W-:Y:S01]  /*1710*/  FFMA R44, R43, R13.reuse, R24 ;  /* 0x0000000d2b2c7223 */ /* 0x080fe20000000018 */
[----:B------:R-:W-:Y:S01]  /*1720*/  FFMA R54, R42, R13, R46 ;  /* 0x0000000d2a367223 */ /* 0x000fe2000000002e */
[----:B------:R-:W-:Y:S01]  /*1730*/  SHF.L.U32 R13, R2, 0xb, RZ ;  /* 0x0000000b020d7819 */ /* 0x000fe200000006ff */
[----:B------:R-:W-:Y:S01]  /*1740*/  FFMA R46, R42, R14, R47 ;  /* 0x0000000e2a2e7223 */ /* 0x000fe2000000002f */
[----:B------:R-:W-:Y:S01]  /*1750*/  SHF.L.U32 R2, R2, 0x6, RZ ;  /* 0x0000000602027819 */ /* 0x000fe200000006ff */
[----:B------:R-:W-:Y:S01]  /*1760*/  LDS.128 R4, [R30+UR6+0x900] ;  /* 0x000900061e047984 */ /* 0x000fe20008000c00 */
[----:B------:R-:W-:Y:S01]  /*1770*/  LOP3.LUT R14, R13, 0x7fffe000, RZ, 0xc0, !PT ;  /* 0x7fffe0000d0e7812 */ /* 0x000fe200078ec0ff */
[-C--:B------:R-:W-:Y:S01]  /*1780*/  FFMA R56, R43, R15.reuse, R26 ;  /* 0x0000000f2b387223 */ /* 0x080fe2000000001a */
[----:B------:R-:W-:Y:S01]  /*1790*/  IADD3 R13, PT, PT, R32, 0xcab, RZ ;  /* 0x00000cab200d7810 */ /* 0x000fe20007ffe0ff */
[----:B------:R-:W2:Y:S01]  /*17a0*/  LDS R0, [R22] ;  /* 0x0000000016007984 */ /* 0x000ea20000000800 */
[----:B------:R-:W-:Y:S01]  /*17b0*/  LOP3.LUT R2, R2, 0xc0, RZ, 0xc0, !PT ;  /* 0x000000c002027812 */ /* 0x000fe200078ec0ff */
[----:B------:R-:W-:Y:S01]  /*17c0*/  FFMA R42, R42, R15, R27 ;  /* 0x0000000f2a2a7223 */ /* 0x000fe2000000001b */
[C---:B------:R-:W-:Y:S01]  /*17d0*/  @P0 IADD3 R13, PT, PT, R32.reuse, 0xc83, RZ ;  /* 0x00000c83200d0810 */ /* 0x040fe20007ffe0ff */
[----:B------:R-:W3:Y:S01]  /*17e0*/  LDS R3, [R22+0x50] ;  /* 0x0000500016037984 */ /* 0x000ee20000000800 */
[----:B------:R-:W-:-:S02]  /*17f0*/  IADD3 R39, PT, PT, R32, 0xcb8, RZ ;  /* 0x00000cb820277810 */ /* 0x000fc40007ffe0ff */
[----:B------:R-:W-:Y:S01]  /*1800*/  @P0 IADD3 R39, PT, PT, R32, 0xc90, RZ ;  /* 0x00000c9020270810 */ /* 0x000fe20007ffe0ff */
[----:B------:R-:W4:Y:S03]  /*1810*/  LDS.128 R8, [R30+UR6+0x980] ;  /* 0x000980061e087984 */ /* 0x000f260008000c00 */
[----:B------:R-:W-:Y:S01]  /*1820*/  LEA R41, R39, UR6, 0x2 ;  /* 0x0000000627297c11 */ /* 0x000fe2000f8e10ff */
[----:B------:R-:W-:Y:S01]  /*1830*/  LDS.128 R16, [R30+UR6+0xa00] ;  /* 0x000a00061e107984 */ /* 0x000fe20008000c00 */
[----:B-1----:R-:W-:Y:S02]  /*1840*/  LOP3.LUT R37, R34, 0x1, RZ, 0xc0, !PT ;  /* 0x0000000122257812 */ /* 0x002fe400078ec0ff */
[----:B------:R-:W-:Y:S01]  /*1850*/  SHF.R.U32.HI R24, RZ, 0x1, R34 ;  /* 0x00000001ff187819 */ /* 0x000fe20000011622 */
[----:B------:R-:W1:Y:S01]  /*1860*/  LDS R28, [R12+0x50] ;  /* 0x000050000c1c7984 */ /* 0x000e620000000800 */
[----:B------:R-:W-:-:S02]  /*1870*/  LEA R37, R37, R14, 0x9 ;  /* 0x0000000e25257211 */ /* 0x000fc400078e48ff */
[----:B------:R-:W-:Y:S01]  /*1880*/  LOP3.LUT R24, R24, 0x20, RZ, 0xc0, !PT ;  /* 0x0000002018187812 */ /* 0x000fe200078ec0ff */
[----:B------:R-:W5:Y:S01]  /*1890*/  LDS R25, [R12] ;  /* 0x000000000c197984 */ /* 0x000f620000000800 */
[----:B------:R-:W-:Y:S02]  /*18a0*/  SHF.R.U32.HI R34, RZ, 0x3, R34 ;  /* 0x00000003ff227819 */ /* 0x000fe40000011622 */
[----:B------:R-:W-:Y:S01]  /*18b0*/  IADD3 R24, PT, PT, R24, R37, R2 ;  /* 0x0000002518187210 */ /* 0x000fe20007ffe002 */
[----:B------:R-:W5:Y:S01]  /*18c0*/  LDS.128 R20, [R30+UR6+0xa80] ;  /* 0x000a80061e147984 */ /* 0x000f620008000c00 */
[----:B------:R-:W-:-:S03]  /*18d0*/  LEA R37, R13, UR6, 0x2 ;  /* 0x000000060d257c11 */ /* 0x000fc6000f8e10ff */
[----:B------:R-:W-:Y:S04]  /*18e0*/  LDS.128 R12, [R30+UR6+0xb00] ;  /* 0x000b00061e0c7984 */ /* 0x000fe80008000c00 */
[----:B------:R-:W5:Y:S04]  /*18f0*/  LDS R2, [R37] ;  /* 0x0000000025027984 */ /* 0x000f680000000800 */
[----:B------:R5:W5:Y:S01]  /*1900*/  LDS R26, [R37+0x50] ;  /* 0x00005000251a7984 */ /* 0x000b620000000800 */
[CC--:B--2---:R-:W-:Y:S01]  /*1910*/  FFMA R58, R0.reuse, R4.reuse, R29 ;  /* 0x00000004003a7223 */ /* 0x0c4fe2000000001d */
[C---:B------:R-:W-:Y:S01]  /*1920*/  FFMA R40, R0.reuse, R5, R40 ;  /* 0x0000000500287223 */ /* 0x040fe20000000028 */
[C---:B------:R-:W-:Y:S01]  /*1930*/  FFMA R50, R0.reuse, R7, R50 ;  /* 0x0000000700327223 */ /* 0x040fe20000000032 */
[C---:B---3--:R-:W-:Y:S01]  /*1940*/  FFMA R29, R3.reuse, R4, R36 ;  /* 0x00000004031d7223 */ /* 0x048fe20000000024 */
[C---:B------:R-:W-:Y:S01]  /*1950*/  FFMA R52, R3.reuse, R5, R52 ;  /* 0x0000000503347223 */ /* 0x040fe20000000034 */
[CC--:B------:R-:W-:Y:S01]  /*1960*/  FFMA R36, R0.reuse, R6.reuse, R51 ;  /* 0x0000000600247223 */ /* 0x0c0fe20000000033 */
[C---:B------:R-:W-:Y:S01]  /*1970*/  FFMA R27, R3.reuse, R6, R38 ;  /* 0x00000006031b7223 */ /* 0x040fe20000000026 */
[C---:B------:R-:W-:Y:S01]  /*1980*/  FFMA R48, R3.reuse, R7, R48 ;  /* 0x0000000703307223 */ /* 0x040fe20000000030 */
[C---:B----4-:R-:W-:Y:S01]  /*1990*/  FFMA R38, R0.reuse, R10, R35 ;  /* 0x0000000a00267223 */ /* 0x050fe20000000023 */
[----:B------:R-:W2:Y:S01]  /*19a0*/  LDS.128 R4, [R30+UR6+0xb80] ;  /* 0x000b80061e047984 */ /* 0x000ea20008000c00 */
[CC--:B------:R-:W-:Y:S01]  /*19b0*/  FFMA R33, R0.reuse, R8.reuse, R33 ;  /* 0x0000000800217223 */ /* 0x0c0fe20000000021 */
[C---:B------:R-:W-:Y:S01]  /*19c0*/  FFMA R45, R3.reuse, R8, R45 ;  /* 0x00000008032d7223 */ /* 0x040fe2000000002d */
[-C--:B------:R-:W-:Y:S01]  /*19d0*/  FFMA R44, R0, R9.reuse, R44 ;  /* 0x00000009002c7223 */ /* 0x080fe2000000002c */
[C---:B------:R-:W-:Y:S01]  /*19e0*/  FFMA R54, R3.reuse, R9, R54 ;  /* 0x0000000903367223 */ /* 0x040fe20000000036 */
[C---:B------:R-:W-:Y:S01]  /*19f0*/  FFMA R35, R3.reuse, R10, R46 ;  /* 0x0000000a03237223 */ /* 0x040fe2000000002e */
[-C--:B-1----:R-:W-:Y:S01]  /*1a00*/  FFMA R39, R28, R16.reuse, R29 ;  /* 0x000000101c277223 */ /* 0x082fe2000000001d */
[-C--:B------:R-:W-:Y:S01]  /*1a10*/  FFMA R56, R0, R11.reuse, R56 ;  /* 0x0000000b00387223 */ /* 0x080fe20000000038 */
[----:B------:R-:W-:Y:S01]  /*1a20*/  FFMA R42, R3, R11, R42 ;  /* 0x0000000b032a7223 */ /* 0x000fe2000000002a */
[CC--:B------:R-:W-:Y:S01]  /*1a30*/  FFMA R52, R28.reuse, R17.reuse, R52 ;  /* 0x000000111c347223 */ /* 0x0c0fe20000000034 */
[C---:B-----5:R-:W-:Y:S01]  /*1a40*/  FFMA R37, R25.reuse, R16, R58 ;  /* 0x0000001019257223 */ /* 0x060fe2000000003a */
[C---:B------:R-:W-:Y:S01]  /*1a50*/  FFMA R40, R25.reuse, R17, R40 ;  /* 0x0000001119287223 */ /* 0x040fe20000000028 */
[CC--:B------:R-:W-:Y:S01]  /*1a60*/  FFMA R29, R25.reuse, R18.reuse, R36 ;  /* 0x00000012191d7223 */ /* 0x0c0fe20000000024 */
[C---:B------:R-:W-:Y:S01]  /*1a70*/  FFMA R27, R28.reuse, R18, R27 ;  /* 0x000000121c1b7223 */ /* 0x040fe2000000001b */
[CC--:B------:R-:W-:Y:S01]  /*1a80*/  FFMA R50, R25.reuse, R19.reuse, R50 ;  /* 0x0000001319327223 */ /* 0x0c0fe20000000032 */
[----:B------:R-:W-:Y:S01]  /*1a90*/  FFMA R48, R28, R19, R48 ;  /* 0x000000131c307223 */ /* 0x000fe20000000030 */
[----:B------:R-:W-:Y:S01]  /*1aa0*/  LDS.128 R8, [R30+UR6+0xc00] ;  /* 0x000c00061e087984 */ /* 0x000fe20008000c00 */
[----:B------:R-:W-:Y:S01]  /*1ab0*/  IADD3 R36, PT, PT, R32, 0xcb9, RZ ;  /* 0x00000cb920247810 */ /* 0x000fe20007ffe0ff */
[----:B------:R-:W-:Y:S01]  /*1ac0*/  FFMA R45, R28, R20, R45 ;  /* 0x000000141c2d7223 */ /* 0x000fe2000000002d */
[----:B------:R-:W-:Y:S01]  /*1ad0*/  @P0 IADD3 R36, PT, PT, R32, 0xc91, RZ ;  /* 0x00000c9120240810 */ /* 0x000fe20007ffe0ff */
[----:B------:R-:W1:Y:S01]  /*1ae0*/  LDS R0, [R41] ;  /* 0x0000000029007984 */ /* 0x000e620000000800 */
[C---:B------:R-:W-:Y:S01]  /*1af0*/  FFMA R44, R25.reuse, R21, R44 ;  /* 0x00000015192c7223 */ /* 0x040fe2000000002c */
[----:B------:R-:W-:Y:S01]  /*1b00*/  FFMA R43, R2, R12, R37 ;  /* 0x0000000c022b7223 */ /* 0x000fe20000000025 */
[----:B------:R-:W-:Y:S01]  /*1b10*/  LEA R46, R36, UR6, 0x2 ;  /* 0x00000006242e7c11 */ /* 0x000fe2000f8e10ff */
[----:B------:R-:W3:Y:S01]  /*1b20*/  LDS.128 R16, [R30+UR6+0xc80] ;  /* 0x000c80061e107984 */ /* 0x000ee20008000c00 */
[----:B------:R-:W-:Y:S01]  /*1b30*/  FFMA R37, R2, R13, R40 ;  /* 0x0000000d02257223 */ /* 0x000fe20000000028 */
[C---:B------:R-:W-:Y:S01]  /*1b40*/  IADD3 R40, PT, PT, R32.reuse, 0xcba, RZ ;  /* 0x00000cba20287810 */ /* 0x040fe20007ffe0ff */
[C---:B------:R-:W-:Y:S01]  /*1b50*/  FFMA R33, R25.reuse, R20, R33 ;  /* 0x0000001419217223 */ /* 0x040fe20000000021 */
[----:B------:R4:W5:Y:S01]  /*1b60*/  LDS R3, [R41+0x50] ;  /* 0x0000500029037984 */ /* 0x0009620000000800 */
[----:B------:R-:W-:Y:S01]  /*1b70*/  @P0 IADD3 R40, PT, PT, R32, 0xc92, RZ ;  /* 0x00000c9220280810 */ /* 0x000fe20007ffe0ff */
[C---:B------:R-:W-:Y:S01]  /*1b80*/  FFMA R54, R28.reuse, R21, R54 ;  /* 0x000000151c367223 */ /* 0x040fe20000000036 */
[C---:B------:R-:W-:Y:S01]  /*1b90*/  FFMA R35, R28.reuse, R22, R35 ;  /* 0x000000161c237223 */ /* 0x040fe20000000023 */
[CC--:B------:R-:W-:Y:S01]  /*1ba0*/  FFMA R56, R25.reuse, R23.reuse, R56 ;  /* 0x0000001719387223 */ /* 0x0c0fe20000000038 */
[----:B------:R-:W-:Y:S01]  /*1bb0*/  FFMA R42, R28, R23, R42 ;  /* 0x000000171c2a7223 */ /* 0x000fe2000000002a */
[C---:B------:R-:W-:Y:S01]  /*1bc0*/  FFMA R36, R26.reuse, R12, R39 ;  /* 0x0000000c1a247223 */ /* 0x040fe20000000027 */
[----:B------:R-:W-:Y:S01]  /*1bd0*/  FFMA R52, R26, R13, R52 ;  /* 0x0000000d1a347223 */ /* 0x000fe20000000034 */
[----:B----4-:R-:W-:Y:S01]  /*1be0*/  FFMA R41, R25, R22, R38 ;  /* 0x0000001619297223 */ /* 0x010fe20000000026 */
[----:B------:R-:W-:Y:S01]  /*1bf0*/  LDS R28, [R46] ;  /* 0x000000002e1c7984 */ /* 0x000fe20000000800 */
[-C--:B------:R-:W-:Y:S01]  /*1c00*/  FFMA R29, R2, R14.reuse, R29 ;  /* 0x0000000e021d7223 */ /* 0x080fe2000000001d */
[C---:B------:R-:W-:Y:S01]  /*1c10*/  FFMA R27, R26.reuse, R14, R27 ;  /* 0x0000000e1a1b7223 */ /* 0x040fe2000000001b */
[-C--:B--2---:R-:W-:Y:S01]  /*1c20*/  FFMA R38, R26, R4.reuse, R45 ;  /* 0x000000041a267223 */ /* 0x084fe2000000002d */
[----:B------:R-:W2:Y:S01]  /*1c30*/  LDS.128 R20, [R30+UR6+0xd00] ;  /* 0x000d00061e147984 */ /* 0x000ea20008000c00 */
[-C--:B------:R-:W-:Y:S01]  /*1c40*/  FFMA R50, R2, R15.reuse, R50 ;  /* 0x0000000f02327223 */ /* 0x080fe20000000032 */
[----:B------:R-:W-:Y:S01]  /*1c50*/  FFMA R48, R26, R15, R48 ;  /* 0x0000000f1a307223 */ /* 0x000fe20000000030 */
[-C--:B------:R-:W-:Y:S01]  /*1c60*/  FFMA R45, R2, R5.reuse, R44 ;  /* 0x00000005022d7223 */ /* 0x080fe2000000002c */
[----:B------:R-:W4:Y:S01]  /*1c70*/  LDS R25, [R46+0x50] ;  /* 0x000050002e197984 */ /* 0x000f220000000800 */
[----:B------:R-:W-:Y:S01]  /*1c80*/  LEA R44, R40, UR6, 0x2 ;  /* 0x00000006282c7c11 */ /* 0x000fe2000f8e10ff */
[----:B------:R-:W-:Y:S01]  /*1c90*/  FFMA R39, R2, R4, R33 ;  /* 0x0000000402277223 */ /* 0x000fe20000000021 */
[----:B------:R-:W-:Y:S01]  /*1ca0*/  FFMA R54, R26, R5, R54 ;  /* 0x000000051a367223 */ /* 0x000fe20000000036 */
[----:B------:R-:W4:Y:S01]  /*1cb0*/  LDS.128 R12, [R30+UR6+0xd80] ;  /* 0x000d80061e0c7984 */ /* 0x000f220008000c00 */
[-C--:B------:R-:W-:Y:S01]  /*1cc0*/  FFMA R41, R2, R6.reuse, R41 ;  /* 0x0000000602297223 */ /* 0x080fe20000000029 */
[----:B------:R-:W-:Y:S01]  /*1cd0*/  FFMA R35, R26, R6, R35 ;  /* 0x000000061a237223 */ /* 0x000fe20000000023 */
[-C--:B------:R-:W-:Y:S01]  /*1ce0*/  FFMA R56, R2, R7.reuse, R56 ;  /* 0x0000000702387223 */ /* 0x080fe20000000038 */
[----:B------:R-:W-:Y:S01]  /*1cf0*/  FFMA R42, R26, R7, R42 ;  /* 0x000000071a2a7223 */ /* 0x000fe2000000002a */
[----:B------:R-:W-:Y:S01]  /*1d00*/  LDS R2, [R44] ;  /* 0x000000002c027984 */ /* 0x000fe20000000800 */
[----:B------:R-:W-:-:S02]  /*1d10*/  IADD3 R51, PT, PT, R32, 0xf2b, RZ ;  /* 0x00000f2b20337810 */ /* 0x000fc40007ffe0ff */
[----:B------:R-:W-:Y:S01]  /*1d20*/  @P0 IADD3 R51, PT, PT, R32, 0xf03, RZ ;  /* 0x00000f0320330810 */ /* 0x000fe20007ffe0ff */
[----:B------:R-:W4:Y:S01]  /*1d30*/  LDS.128 R4, [R30+UR6+0xe00] ;  /* 0x000e00061e047984 */ /* 0x000f220008000c00 */
[C---:B-1----:R-:W-:Y:S01]  /*1d40*/  FFMA R47, R0.reuse, R8, R43 ;  /* 0x00000008002f7223 */ /* 0x042fe2000000002b */
[C---:B------:R-:W-:Y:S02]  /*1d50*/  FFMA R43, R0.reuse, R9, R37 ;  /* 0x00000009002b7223 */ /* 0x040fe40000000025 */
[----:B------:R1:W4:Y:S01]  /*1d60*/  LDS R33, [R44+0x50] ;  /* 0x000050002c217984 */ /* 0x0003220000000800 */
        /* <DEDUP_REMOVED lines=8> */
[----:B------:R-:W3:Y:S01]  /*1df0*/  LDS.128 R36, [R30+UR6+0xe80] ;  /* 0x000e80061e247984 */ /* 0x000ee20008000c00 */
[C---:B------:R-:W-:Y:S01]  /*1e00*/  IADD3 R9, PT, PT, R32.reuse, 0xcbb, RZ ;  /* 0x00000cbb20097810 */ /* 0x040fe20007ffe0ff */
[C---:B------:R-:W-:Y:S01]  /*1e10*/  FFMA R48, R3.reuse, R11, R48 ;  /* 0x0000000b03307223 */ /* 0x040fe20000000030 */
[----:B------:R-:W-:Y:S01]  /*1e20*/  @P0 IADD3 R9, PT, PT, R32, 0xc93, RZ ;  /* 0x00000c9320090810 */ /* 0x000fe20007ffe0ff */
[-C--:B-1----:R-:W-:Y:S01]  /*1e30*/  FFMA R44, R0, R17.reuse, R45 ;  /* 0x00000011002c7223 */ /* 0x082fe2000000002d */
[C---:B------:R-:W-:Y:S01]  /*1e40*/  FFMA R54, R3.reuse, R17, R54 ;  /* 0x0000001103367223 */ /* 0x040fe20000000036 */
[----:B------:R-:W-:Y:S01]  /*1e50*/  FFMA R35, R3, R18, R35 ;  /* 0x0000001203237223 */ /* 0x000fe20000000023 */
[----:B------:R-:W-:Y:S01]  /*1e60*/  LEA R0, R9, UR6, 0x2 ;  /* 0x0000000609007c11 */ /* 0x000fe2000f8e10ff */
[C---:B------:R-:W-:Y:S01]  /*1e70*/  FFMA R40, R3.reuse, R10, R27 ;  /* 0x0000000a03287223 */ /* 0x040fe2000000001b */
[----:B------:R-:W-:Y:S01]  /*1e80*/  FFMA R42, R3, R19, R42 ;  /* 0x00000013032a7223 */ /* 0x000fe2000000002a */
[CC--:B--2---:R-:W-:Y:S01]  /*1e90*/  FFMA R47, R28.reuse, R20.reuse, R47 ;  /* 0x000000141c2f7223 */ /* 0x0c4fe2000000002f */
[C---:B------:R-:W-:Y:S01]  /*1ea0*/  FFMA R50, R28.reuse, R23, R50 ;  /* 0x000000171c327223 */ /* 0x040fe20000000032 */
[----:B------:R-:W-:Y:S01]  /*1eb0*/  LDS R27, [R0] ;  /* 0x00000000001b7984 */ /* 0x000fe20000000800 */
[C---:B------:R-:W-:Y:S01]  /*1ec0*/  FFMA R3, R28.reuse, R21, R43 ;  /* 0x000000151c037223 */ /* 0x040fe2000000002b */
[C---:B----4-:R-:W-:Y:S01]  /*1ed0*/  FFMA R18, R25.reuse, R23, R48 ;  /* 0x0000001719127223 */ /* 0x050fe20000000030 */
[C---:B------:R-:W-:Y:S01]  /*1ee0*/  FFMA R20, R25.reuse, R20, R8 ;  /* 0x0000001419147223 */ /* 0x040fe20000000008 */
[----:B------:R1:W-:Y:S01]  /*1ef0*/  LDS R26, [R0+0x50] ;  /* 0x00005000001a7984 */ /* 0x0003e20000000800 */
[C---:B------:R-:W-:Y:S01]  /*1f00*/  FFMA R52, R25.reuse, R21, R52 ;  /* 0x0000001519347223 */ /* 0x040fe20000000034 */
[-C--:B------:R-:W-:Y:S01]  /*1f10*/  FFMA R17, R28, R13.reuse, R44 ;  /* 0x0000000d1c117223 */ /* 0x080fe2000000002c */
[C---:B------:R-:W-:Y:S01]  /*1f20*/  FFMA R48, R25.reuse, R13, R54 ;  /* 0x0000000d19307223 */ /* 0x040fe20000000036 */
[----:B------:R-:W2:Y:S01]  /*1f30*/  LDS.128 R8, [R30+UR6+0xf00] ;  /* 0x000f00061e087984 */ /* 0x000ea20008000c00 */
[----:B------:R-:W-:Y:S01]  /*1f40*/  IADD3 R13, PT, PT, R32, 0xf28, RZ ;  /* 0x00000f28200d7810 */ /* 0x000fe20007ffe0ff */
[-C--:B------:R-:W-:Y:S01]  /*1f50*/  FFMA R49, R28, R12.reuse, R49 ;  /* 0x0000000c1c317223 */ /* 0x080fe20000000031 */
[----:B------:R-:W-:Y:S01]  /*1f60*/  @P0 IADD3 R13, PT, PT, R32, 0xf00, RZ ;  /* 0x00000f00200d0810 */ /* 0x000fe20007ffe0ff */
[C---:B------:R-:W-:Y:S01]  /*1f70*/  FFMA R12, R25.reuse, R12, R16 ;  /* 0x0000000c190c7223 */ /* 0x040fe20000000010 */
[C---:B------:R-:W-:Y:S01]  /*1f80*/  FFMA R21, R25.reuse, R22, R40 ;  /* 0x0000001619157223 */ /* 0x040fe20000000028 */
[----:B------:R-:W-:Y:S01]  /*1f90*/  FFMA R19, R28, R14, R41 ;  /* 0x0000000e1c137223 */ /* 0x000fe20000000029 */
[----:B------:R-:W-:Y:S01]  /*1fa0*/  FFMA R58, R2, R4, R47 ;  /* 0x00000004023a7223 */ /* 0x000fe2000000002f */
[CC--:B------:R-:W-:Y:S01]  /*1fb0*/  FFMA R46, R25.reuse, R15.reuse, R42 ;  /* 0x0000000f192e7223 */ /* 0x0c0fe2000000002a */
[----:B------:R-:W-:Y:S01]  /*1fc0*/  FFMA R16, R25, R14, R35 ;  /* 0x0000000e19107223 */ /* 0x000fe20000000023 */
[----:B------:R-:W4:Y:S01]  /*1fd0*/  LDS.128 R40, [R30+UR6+0xf80] ;  /* 0x000f80061e287984 */ /* 0x000f220008000c00 */
[----:B------:R-:W-:Y:S01]  /*1fe0*/  FFMA R23, R33, R4, R20 ;  /* 0x0000000421177223 */ /* 0x000fe20000000014 */
[----:B------:R-:W-:Y:S01]  /*1ff0*/  LEA R4, R13, UR6, 0x2 ;  /* 0x000000060d047c11 */ /* 0x000fe2000f8e10ff */
[----:B------:R-:W-:Y:S01]  /*2000*/  FFMA R44, R28, R15, R56 ;  /* 0x0000000f1c2c7223 */ /* 0x000fe20000000038 */
[-C--:B-1----:R-:W-:Y:S01]  /*2010*/  FFMA R0, R2, R5.reuse, R3 ;  /* 0x0000000502007223 */ /* 0x082fe20000000003 */
[----:B------:R-:W-:Y:S01]  /*2020*/  FFMA R29, R28, R22, R29 ;  /* 0x000000161c1d7223 */ /* 0x000fe2000000001d */
[C---:B------:R-:W-:Y:S01]  /*2030*/  FFMA R5, R33.reuse, R5, R52 ;  /* 0x0000000521057223 */ /* 0x040fe20000000034 */
[----:B------:R-:W-:Y:S01]  /*2040*/  LDS R45, [R4+0x50] ;  /* 0x00005000042d7984 */ /* 0x000fe20000000800 */
[C---:B------:R-:W-:Y:S01]  /*2050*/  FFMA R52, R33.reuse, R7, R18 ;  /* 0x0000000721347223 */ /* 0x040fe20000000012 */
[C---:B------:R-:W-:Y:S01]  /*2060*/  FFMA R54, R2.reuse, R6, R29 ;  /* 0x0000000602367223 */ /* 0x040fe2000000001d */
[CC--:B---3--:R-:W-:Y:S01]  /*2070*/  FFMA R47, R33.reuse, R36.reuse, R12 ;  /* 0x00000024212f7223 */ /* 0x0c8fe2000000000c */
[C---:B------:R-:W-:Y:S01]  /*2080*/  FFMA R35, R2.reuse, R36, R49 ;  /* 0x0000002402237223 */ /* 0x040fe20000000031 */
[----:B------:R-:W1:Y:S01]  /*2090*/  LDS.128 R12, [R30+UR6+0x1000] ;  /* 0x001000061e0c7984 */ /* 0x000e620008000c00 */
[C---:B------:R-:W-:Y:S01]  /*20a0*/  FFMA R28, R2.reuse, R37, R17 ;  /* 0x00000025021c7223 */ /* 0x040fe20000000011 */
[CC--:B------:R-:W-:Y:S01]  /*20b0*/  FFMA R36, R2.reuse, R38.reuse, R19 ;  /* 0x0000002602247223 */ /* 0x0c0fe20000000013 */
[C---:B------:R-:W-:Y:S01]  /*20c0*/  FFMA R25, R33.reuse, R38, R16 ;  /* 0x0000002621197223 */ /* 0x040fe20000000010 */
[----:B------:R-:W3:Y:S01]  /*20d0*/  LDS R3, [R4] ;  /* 0x0000000004037984 */ /* 0x000ee20000000800 */
[----:B------:R-:W-:Y:S01]  /*20e0*/  FFMA R21, R33, R6, R21 ;  /* 0x0000000621157223 */ /* 0x000fe20000000015 */
[C---:B------:R-:W-:Y:S01]  /*20f0*/  FFMA R50, R2.reuse, R7, R50 ;  /* 0x0000000702327223 */ /* 0x040fe20000000032 */
[----:B------:R-:W-:Y:S01]  /*2100*/  FFMA R44, R2, R39, R44 ;  /* 0x00000027022c7223 */ /* 0x000fe2000000002c */
[----:B------:R-:W5:Y:S01]  /*2110*/  LDS.128 R16, [R30+UR6+0x1080] ;  /* 0x001080061e107984 */ /* 0x000f620008000c00 */
[----:B------:R-:W-:-:S04]  /*2120*/  DEPBAR.LE SB0, 0x1 ;  /* 0x000080400000791a */ /* 0x000fc80000000000 */
[C---:B------:R-:W-:Y:S01]  /*2130*/  IADD3 R2, PT, PT, R32.reuse, 0xf29, RZ ;  /* 0x00000f2920027810 */ /* 0x040fe20007ffe0ff */
[C---:B------:R-:W-:Y:S01]  /*2140*/  FFMA R48, R33.reuse, R37, R48 ;  /* 0x0000002521307223 */ /* 0x040fe20000000030 */
[----:B------:R-:W-:Y:S01]  /*2150*/  @P0 IADD3 R2, PT, PT, R32, 0xf01, RZ ;  /* 0x00000f0120020810 */ /* 0x000fe20007ffe0ff */
[----:B------:R-:W-:Y:S01]  /*2160*/  FFMA R46, R33, R39, R46 ;  /* 0x00000027212e7223 */ /* 0x000fe2000000002e */
[----:B------:R-:W-:Y:S01]  /*2170*/  LEA R51, R51, UR6, 0x2 ;  /* 0x0000000633337c11 */ /* 0x000fe2000f8e10ff */
[CC--:B--2---:R-:W-:Y:S01]  /*2180*/  FFMA R58, R27.reuse, R8.reuse, R58 ;  /* 0x000000081b3a7223 */ /* 0x0c4fe2000000003a */
[C---:B------:R-:W-:Y:S01]  /*2190*/  FFMA R60, R26.reuse, R8, R23 ;  /* 0x000000081a3c7223 */ /* 0x040fe20000000017 */
[CC--:B------:R-:W-:Y:S01]  /*21a0*/  FFMA R54, R27.reuse, R10.reuse, R54 ;  /* 0x0000000a1b367223 */ /* 0x0c0fe20000000036 */
[C---:B------:R-:W-:Y:S01]  /*21b0*/  FFMA R56, R26.reuse, R10, R21 ;  /* 0x0000000a1a387223 */ /* 0x040fe20000000015 */
[----:B------:R-:W-:Y:S01]  /*21c0*/  BAR.SYNC.DEFER_BLOCKING 0x0 ;  /* 0x0000000000007b1d */ /* 0x000fe20000010000 */
[CC--:B------:R-:W-:Y:S01]  /*21d0*/  FFMA R38, R27.reuse, R9.reuse, R0 ;  /* 0x000000091b267223 */ /* 0x0c0fe20000000000 */
[----:B------:R-:W-:Y:S01]  /*21e0*/  FFMA R8, R26, R9, R5 ;  /* 0x000000091a087223 */ /* 0x000fe20000000005 */
[----:B------:R-:W-:Y:S01]  /*21f0*/  IADD3 R10, PT, PT, R32, 0xf2a, RZ ;  /* 0x00000f2a200a7810 */ /* 0x000fe20007ffe0ff */
[CC--:B------:R-:W-:Y:S01]  /*2200*/  FFMA R50, R27.reuse, R11.reuse, R50 ;  /* 0x0000000b1b327223 */ /* 0x0c0fe20000000032 */
[----:B------:R-:W-:Y:S01]  /*2210*/  LEA R9, R2, UR6, 0x2 ;  /* 0x0000000602097c11 */ /* 0x000fe2000f8e10ff */
[CC--:B----4-:R-:W-:Y:S01]  /*2220*/  FFMA R35, R27.reuse, R40.reuse, R35 ;  /* 0x000000281b237223 */ /* 0x0d0fe20000000023 */
[----:B------:R-:W-:Y:S01]  /*2230*/  @P0 IADD3 R10, PT, PT, R32, 0xf02, RZ ;  /* 0x00000f02200a0810 */ /* 0x000fe20007ffe0ff */
[C---:B------:R-:W-:Y:S01]  /*2240*/  FFMA R47, R26.reuse, R40, R47 ;  /* 0x000000281a2f7223 */ /* 0x040fe2000000002f */
[CC--:B------:R-:W-:Y:S01]  /*2250*/  FFMA R36, R27.reuse, R42.reuse, R36 ;  /* 0x0000002a1b247223 */ /* 0x0c0fe20000000024 */
[----:B------:R-:W-:Y:S01]  /*2260*/  FFMA R40, R26, R42, R25 ;  /* 0x0000002a1a287223 */ /* 0x000fe20000000019 */
[----:B------:R-:W-:Y:S01]  /*2270*/  LEA R33, R10, UR6, 0x2 ;  /* 0x000000060a217c11 */ /* 0x000fe2000f8e10ff */
[C---:B------:R-:W-:Y:S01]  /*2280*/  FFMA R52, R26.reuse, R11, R52 ;  /* 0x0000000b1a347223 */ /* 0x040fe20000000034 */
[C---:B------:R-:W-:Y:S01]  /*2290*/  FFMA R28, R27.reuse, R41, R28 ;  /* 0x000000291b1c7223 */ /* 0x040fe2000000001c */
[----:B------:R-:W-:Y:S01]  /*22a0*/  FFMA R44, R27, R43, R44 ;  /* 0x0000002b1b2c7223 */ /* 0x000fe2000000002c */
[C---:B------:R-:W-:Y:S01]  /*22b0*/  FFMA R48, R26.reuse, R41, R48 ;  /* 0x000000291a307223 */ /* 0x040fe20000000030 */
[----:B------:R-:W-:Y:S01]  /*22c0*/  FFMA R46, R26, R43, R46 ;  /* 0x0000002b1a2e7223 */ /* 0x000fe2000000002e */
[C---:B-1----:R-:W-:Y:S01]  /*22d0*/  FFMA R42, R45.reuse, R13, R8 ;  /* 0x0000000d2d2a7223 */ /* 0x042fe20000000008 */
[C---:B------:R-:W-:Y:S01]  /*22e0*/  FFMA R43, R45.reuse, R12, R60 ;  /* 0x0000000c2d2b7223 */ /* 0x040fe2000000003c */
[C---:B------:R-:W-:Y:S01]  /*22f0*/  FFMA R39, R45.reuse, R14, R56 ;  /* 0x0000000e2d277223 */ /* 0x040fe20000000038 */
[----:B------:R-:W-:Y:S01]  /*2300*/  FFMA R41, R45, R15, R52 ;  /* 0x0000000f2d297223 */ /* 0x000fe20000000034 */
[C---:B---3--:R-:W-:Y:S01]  /*2310*/  FFMA R25, R3.reuse, R12, R58 ;  /* 0x0000000c03197223 */ /* 0x048fe2000000003a */
[C---:B------:R-:W-:Y:S01]  /*2320*/  FFMA R38, R3.reuse, R13, R38 ;  /* 0x0000000d03267223 */ /* 0x040fe20000000026 */
[----:B------:R-:W-:Y:S01]  /*2330*/  LDS R2, [R9] ;  /* 0x0000000009027984 */ /* 0x000fe20000000800 */
[C---:B------:R-:W-:Y:S01]  /*2340*/  FFMA R37, R3.reuse, R14, R54 ;  /* 0x0000000e03257223 */ /* 0x040fe20000000036 */
[C---:B------:R-:W-:Y:S01]  /*2350*/  FFMA R50, R3.reuse, R15, R50 ;  /* 0x0000000f03327223 */ /* 0x040fe20000000032 */
[-C--:B-----5:R-:W-:Y:S01]  /*2360*/  FFMA R35, R3, R16.reuse, R35 ;  /* 0x0000001003237223 */ /* 0x0a0fe20000000023 */
[----:B------:R-:W1:Y:S01]  /*2370*/  LDS.128 R4, [R30+UR6+0x1100] ;  /* 0x001100061e047984 */ /* 0x000e620008000c00 */
[C---:B------:R-:W-:Y:S01]  /*2380*/  FFMA R47, R45.reuse, R16, R47 ;  /* 0x000000102d2f7223 */ /* 0x040fe2000000002f */
[C---:B------:R-:W-:Y:S01]  /*2390*/  FFMA R29, R45.reuse, R17, R48 ;  /* 0x000000112d1d7223 */ /* 0x040fe20000000030 */
[C---:B------:R-:W-:Y:S01]  /*23a0*/  FFMA R49, R45.reuse, R18, R40 ;  /* 0x000000122d317223 */ /* 0x040fe20000000028 */
[----:B------:R-:W2:Y:S01]  /*23b0*/  LDS R0, [R9+0x50] ;  /* 0x0000500009007984 */ /* 0x000ea20000000800 */
[----:B------:R-:W-:Y:S01]  /*23c0*/  FFMA R45, R45, R19, R46 ;  /* 0x000000132d2d7223 */ /* 0x000fe2000000002e */
[C---:B------:R-:W-:Y:S01]  /*23d0*/  FFMA R28, R3.reuse, R17, R28 ;  /* 0x00000011031c7223 */ /* 0x040fe2000000001c */
[C---:B------:R-:W-:Y:S01]  /*23e0*/  IADD3 R46, PT, PT, R32.reuse, 0xf38, RZ ;  /* 0x00000f38202e7810 */ /* 0x040fe20007ffe0ff */
[----:B------:R-:W3:Y:S01]  /*23f0*/  LDS.128 R20, [R30+UR6+0x1180] ;  /* 0x001180061e147984 */ /* 0x000ee20008000c00 */
[----:B------:R-:W-:Y:S01]  /*2400*/  FFMA R44, R3, R19, R44 ;  /* 0x00000013032c7223 */ /* 0x000fe2000000002c */
[----:B------:R-:W-:-:S02]  /*2410*/  @P0 IADD3 R46, PT, PT, R32, 0xf10, RZ ;  /* 0x00000f10202e0810 */ /* 0x000fc40007ffe0ff */
[----:B------:R-:W-:Y:S04]  /*2420*/  LDS R27, [R33] ;  /* 0x00000000211b7984 */ /* 0x000fe80000000800 */
[----:B------:R-:W4:Y:S04]  /*2430*/  LDS.128 R8, [R30+UR6+0x1200] ;  /* 0x001200061e087984 */ /* 0x000f280008000c00 */
[----:B------:R5:W4:Y:S04]  /*2440*/  LDS R26, [R33+0x50] ;  /* 0x00005000211a7984 */ /* 0x000b280000000800 */
[----:B------:R-:W4:Y:S01]  /*2450*/  LDS.128 R12, [R30+UR6+0x1280] ;  /* 0x001280061e0c7984 */ /* 0x000f220008000c00 */
[----:B-----5:R-:W-:-:S03]  /*2460*/  FFMA R33, R3, R18, R36 ;  /* 0x0000001203217223 */ /* 0x020fc60000000024 */
[----:B------:R-:W-:Y:S04]  /*2470*/  LDS R3, [R51] ;  /* 0x0000000033037984 */ /* 0x000fe80000000800 */
[----:B------:R-:W5:Y:S01]  /*2480*/  LDS.128 R16, [R30+UR6+0x1300] ;  /* 0x001300061e107984 */ /* 0x000f620008000c00 */
[C---:B-1----:R-:W-:Y:S01]  /*2490*/  FFMA R36, R2.reuse, R4, R25 ;  /* 0x0000000402247223 */ /* 0x042fe20000000019 */
[CC--:B------:R-:W-:Y:S02]  /*24a0*/  FFMA R38, R2.reuse, R5.reuse, R38 ;  /* 0x0000000502267223 */ /* 0x0c0fe40000000026 */
[----:B------:R-:W1:Y:S01]  /*24b0*/  LDS R25, [R51+0x50] ;  /* 0x0000500033197984 */ /* 0x000e620000000800 */
[----:B------:R-:W-:Y:S01]  /*24c0*/  FFMA R37, R2, R6, R37 ;  /* 0x0000000602257223 */ /* 0x000fe20000000025 */
[C---:B--2---:R-:W-:Y:S01]  /*24d0*/  FFMA R43, R0.reuse, R4, R43 ;  /* 0x00000004002b7223 */ /* 0x044fe2000000002b */
[C---:B------:R-:W-:Y:S01]  /*24e0*/  FFMA R42, R0.reuse, R5, R42 ;  /* 0x00000005002a7223 */ /* 0x040fe2000000002a */
[----:B------:R-:W-:Y:S01]  /*24f0*/  FFMA R39, R0, R6, R39 ;  /* 0x0000000600277223 */ /* 0x000fe20000000027 */
[C---:B------:R-:W-:Y:S01]  /*2500*/  FFMA R50, R2.reuse, R7, R50 ;  /* 0x0000000702327223 */ /* 0x040fe20000000032 */
[-C--:B---3--:R-:W-:Y:S01]  /*2510*/  FFMA R40, R2, R20.reuse, R35 ;  /* 0x0000001402287223 */ /* 0x088fe20000000023 */
[----:B------:R-:W-:Y:S01]  /*2520*/  FFMA R35, R0, R20, R47 ;  /* 0x0000001400237223 */ /* 0x000fe2000000002f */
[----:B------:R-:W-:Y:S01]  /*2530*/  FFMA R28, R2, R21, R28 ;  /* 0x00000015021c7223 */ /* 0x000fe2000000001c */
[C---:B------:R-:W-:Y:S01]  /*2540*/  FFMA R41, R0.reuse, R7, R41 ;  /* 0x0000000700297223 */ /* 0x040fe20000000029 */
[----:B------:R-:W-:Y:S01]  /*2550*/  FFMA R21, R0, R21, R29 ;  /* 0x0000001500157223 */ /* 0x000fe2000000001d */
[-C--:B------:R-:W-:Y:S01]  /*2560*/  FFMA R29, R2, R22.reuse, R33 ;  /* 0x00000016021d7223 */ /* 0x080fe20000000021 */
[----:B------:R-:W2:Y:S01]  /*2570*/  LDS.128 R4, [R30+UR6+0x1380] ;  /* 0x001380061e047984 */ /* 0x000ea20008000c00 */
[----:B------:R-:W-:Y:S01]  /*2580*/  FFMA R33, R0, R22, R49 ;  /* 0x0000001600217223 */ /* 0x000fe20000000031 */
[CC--:B----4-:R-:W-:Y:S01]  /*2590*/  FFMA R20, R27.reuse, R8.reuse, R36 ;  /* 0x000000081b147223 */ /* 0x0d0fe20000000024 */
[-C--:B------:R-:W-:Y:S01]  /*25a0*/  FFMA R22, R2, R23.reuse, R44 ;  /* 0x0000001702167223 */ /* 0x080fe2000000002c */
[----:B------:R-:W-:Y:S01]  /*25b0*/  FFMA R23, R0, R23, R45 ;  /* 0x0000001700177223 */ /* 0x000fe2000000002d */
[CC--:B------:R-:W-:Y:S01]  /*25c0*/  FFMA R38, R27.reuse, R9.reuse, R38 ;  /* 0x000000091b267223 */ /* 0x0c0fe20000000026 */
[----:B------:R-:W-:Y:S01]  /*25d0*/  FFMA R36, R26, R8, R43 ;  /* 0x000000081a247223 */ /* 0x000fe2000000002b */
[----:B------:R-:W-:Y:S01]  /*25e0*/  LEA R43, R46, UR6, 0x2 ;  /* 0x000000062e2b7c11 */ /* 0x000fe2000f8e10ff */
[C---:B------:R-:W-:Y:S01]  /*25f0*/  FFMA R42, R26.reuse, R9, R42 ;  /* 0x000000091a2a7223 */ /* 0x040fe2000000002a */
[CC--:B------:R-:W-:Y:S01]  /*2600*/  FFMA R37, R27.reuse, R10.reuse, R37 ;  /* 0x0000000a1b257223 */ /* 0x0c0fe20000000025 */
[C---:B------:R-:W-:Y:S01]  /*2610*/  FFMA R39, R26.reuse, R10, R39 ;  /* 0x0000000a1a277223 */ /* 0x040fe20000000027 */
[CC--:B------:R-:W-:Y:S01]  /*2620*/  FFMA R50, R27.reuse, R11.reuse, R50 ;  /* 0x0000000b1b327223 */ /* 0x0c0fe20000000032 */
[C---:B------:R-:W-:Y:S01]  /*2630*/  FFMA R56, R26.reuse, R11, R41 ;  /* 0x0000000b1a387223 */ /* 0x040fe20000000029 */
[----:B------:R-:W-:Y:S01]  /*2640*/  LDS R0, [R43] ;  /* 0x000000002b007984 */ /* 0x000fe20000000800 */
[CC--:B------:R-:W-:Y:S01]  /*2650*/  FFMA R46, R27.reuse, R13.reuse, R28 ;  /* 0x0000000d1b2e7223 */ /* 0x0c0fe2000000001c */
[CC--:B------:R-:W-:Y:S01]  /*2660*/  FFMA R40, R27.reuse, R12.reuse, R40 ;  /* 0x0000000c1b287223 */ /* 0x0c0fe20000000028 */
[C---:B------:R-:W-:Y:S01]  /*2670*/  FFMA R44, R26.reuse, R12, R35 ;  /* 0x0000000c1a2c7223 */ /* 0x040fe20000000023 */
[----:B------:R-:W3:Y:S01]  /*2680*/  LDS.128 R8, [R30+UR6+0x1400] ;  /* 0x001400061e087984 */ /* 0x000ee20008000c00 */
[C---:B------:R-:W-:Y:S01]  /*2690*/  FFMA R52, R26.reuse, R13, R21 ;  /* 0x0000000d1a347223 */ /* 0x040fe20000000015 */
[CC--:B------:R-:W-:Y:S01]  /*26a0*/  FFMA R28, R27.reuse, R14.reuse, R29 ;  /* 0x0000000e1b1c7223 */ /* 0x0c0fe2000000001d */
[C---:B------:R-:W-:Y:S01]  /*26b0*/  FFMA R48, R26.reuse, R14, R33 ;  /* 0x0000000e1a307223 */ /* 0x040fe20000000021 */
[----:B------:R4:W3:Y:S01]  /*26c0*/  LDS R2, [R43+0x50] ;  /* 0x000050002b027984 */ /* 0x0008e20000000800 */
[-C--:B------:R-:W-:Y:S01]  /*26d0*/  FFMA R54, R27, R15.reuse, R22 ;  /* 0x0000000f1b367223 */ /* 0x080fe20000000016 */
[----:B------:R-:W-:Y:S01]  /*26e0*/  FFMA R58, R26, R15, R23 ;  /* 0x0000000f1a3a7223 */ /* 0x000fe20000000017 */
[C---:B------:R-:W-:Y:S01]  /*26f0*/  IADD3 R21, PT, PT, R32.reuse, 0xf39, RZ ;  /* 0x00000f3920157810 */ /* 0x040fe20007ffe0ff */
[----:B------:R-:W3:Y:S01]  /*2700*/  LDS.128 R12, [R30+UR6+0x1480] ;  /* 0x001480061e0c7984 */ /* 0x000ee20008000c00 */
[C---:B------:R-:W-:Y:S01]  /*2710*/  @P0 IADD3 R21, PT, PT, R32.reuse, 0xf11, RZ ;  /* 0x00000f1120150810 */ /* 0x040fe20007ffe0ff */
[-C--:B-----5:R-:W-:Y:S01]  /*2720*/  FFMA R29, R3, R16.reuse, R20 ;  /* 0x00000010031d7223 */ /* 0x0a0fe20000000014 */
[----:B-1----:R-:W-:Y:S01]  /*2730*/  FFMA R33, R25, R16, R36 ;  /* 0x0000001019217223 */ /* 0x002fe20000000024 */
[C---:B------:R-:W-:Y:S01]  /*2740*/  IADD3 R20, PT, PT, R32.reuse, 0xf3a, RZ ;  /* 0x00000f3a20147810 */ /* 0x040fe20007ffe0ff */
[-C--:B------:R-:W-:Y:S01]  /*2750*/  FFMA R38, R3, R17.reuse, R38 ;  /* 0x0000001103267223 */ /* 0x080fe20000000026 */
[----:B------:R-:W-:Y:S01]  /*2760*/  LEA R36, R21, UR6, 0x2 ;  /* 0x0000000615247c11 */ /* 0x000fe2000f8e10ff */
[----:B------:R-:W-:Y:S01]  /*2770*/  FFMA R42, R25, R17, R42 ;  /* 0x00000011192a7223 */ /* 0x000fe2000000002a */
[C---:B------:R-:W-:Y:S01]  /*2780*/  @P0 IADD3 R20, PT, PT, R32.reuse, 0xf12, RZ ;  /* 0x00000f1220140810 */ /* 0x040fe20007ffe0ff */
[-C--:B------:R-:W-:Y:S01]  /*2790*/  FFMA R37, R3, R18.reuse, R37 ;  /* 0x0000001203257223 */ /* 0x080fe20000000025 */
[----:B------:R-:W-:Y:S01]  /*27a0*/  FFMA R39, R25, R18, R39 ;  /* 0x0000001219277223 */ /* 0x000fe20000000027 */
[-C--:B------:R-:W-:Y:S01]  /*27b0*/  FFMA R35, R3, R19.reuse, R50 ;  /* 0x0000001303237223 */ /* 0x080fe20000000032 */
[C---:B------:R-:W-:Y:S01]  /*27c0*/  FFMA R41, R25.reuse, R19, R56 ;  /* 0x0000001319297223 */ /* 0x040fe20000000038 */
[----:B------:R-:W-:Y:S01]  /*27d0*/  LDS R26, [R36] ;  /* 0x00000000241a7984 */ /* 0x000fe20000000800 */
[-C--:B--2---:R-:W-:Y:S01]  /*27e0*/  FFMA R47, R25, R4.reuse, R44 ;  /* 0x00000004192f7223 */ /* 0x084fe2000000002c */
[C---:B------:R-:W-:Y:S01]  /*27f0*/  FFMA R45, R3.reuse, R4, R40 ;  /* 0x00000004032d7223 */ /* 0x040fe20000000028 */
[----:B------:R-:W-:Y:S01]  /*2800*/  IADD3 R44, PT, PT, R32, 0xf3b, RZ ;  /* 0x00000f3b202c7810 */ /* 0x000fe20007ffe0ff */
[----:B------:R-:W1:Y:S01]  /*2810*/  LDS.128 R16, [R30+UR6+0x1500] ;  /* 0x001500061e107984 */ /* 0x000e620008000c00 */
[----:B------:R-:W-:Y:S01]  /*2820*/  LEA R40, R20, UR6, 0x2 ;  /* 0x0000000614287c11 */ /* 0x000fe2000f8e10ff */
[CC--:B------:R-:W-:Y:S01]  /*2830*/  FFMA R51, R3.reuse, R6.reuse, R28 ;  /* 0x0000000603337223 */ /* 0x0c0fe2000000001c */
[----:B------:R-:W-:Y:S01]  /*2840*/  @P0 IADD3 R44, PT, PT, R32, 0xf13, RZ ;  /* 0x00000f13202c0810 */ /* 0x000fe20007ffe0ff */
[-C--:B----4-:R-:W-:Y:S01]  /*2850*/  FFMA R43, R3, R5.reuse, R46 ;  /* 0x00000005032b7223 */ /* 0x090fe2000000002e */
[C---:B------:R-:W-:Y:S01]  /*2860*/  FFMA R49, R25.reuse, R5, R52 ;  /* 0x0000000519317223 */ /* 0x040fe20000000034 */
[----:B------:R-:W-:Y:S01]  /*2870*/  FFMA R53, R25, R6, R48 ;  /* 0x0000000619357223 */ /* 0x000fe20000000030 */
[-C--:B------:R-:W-:Y:S01]  /*2880*/  FFMA R28, R3, R7.reuse, R54 ;  /* 0x00000007031c7223 */ /* 0x080fe20000000036 */
[----:B------:R-:W-:Y:S01]  /*2890*/  FFMA R58, R25, R7, R58 ;  /* 0x00000007193a7223 */ /* 0x000fe2000000003a */
[----:B------:R-:W2:Y:S04]  /*28a0*/  LDS R27, [R36+0x50] ;  /* 0x00005000241b7984 */ /* 0x000ea80000000800 */
[----:B------:R-:W-:Y:S01]  /*28b0*/  LDS R25, [R40] ;  /* 0x0000000028197984 */ /* 0x000fe20000000800 */
[CC--:B---3--:R-:W-:Y:S01]  /*28c0*/  FFMA R29, R0.reuse, R8.reuse, R29 ;  /* 0x00000008001d7223 */ /* 0x0c8fe2000000001d */
[C---:B------:R-:W-:Y:S01]  /*28d0*/  FFMA R56, R0.reuse, R11, R35 ;  /* 0x0000000b00387223 */ /* 0x040fe20000000023 */
[----:B------:R-:W-:Y:S01]  /*28e0*/  FFMA R48, R0, R9, R38 ;  /* 0x0000000900307223 */ /* 0x000fe20000000026 */
[----:B------:R-:W3:Y:S01]  /*28f0*/  LDS.128 R4, [R30+UR6+0x1600] ;  /* 0x001600061e047984 */ /* 0x000ee20008000c00 */
[----:B------:R-:W-:Y:S01]  /*2900*/  FFMA R8, R2, R8, R33 ;  /* 0x0000000802087223 */ /* 0x000fe20000000021 */
[----:B------:R-:W-:Y:S01]  /*2910*/  LEA R33, R44, UR6, 0x2 ;  /* 0x000000062c217c11 */ /* 0x000fe2000f8e10ff */
[----:B------:R-:W-:Y:S01]  /*2920*/  FFMA R60, R2, R11, R41 ;  /* 0x0000000b023c7223 */ /* 0x000fe20000000029 */
[----:B------:R-:W4:Y:S01]  /*2930*/  LDS.128 R20, [R30+UR6+0x1580] ;  /* 0x001580061e147984 */ /* 0x000f220008000c00 */
[-C--:B------:R-:W-:Y:S01]  /*2940*/  FFMA R11, R0, R12.reuse, R45 ;  /* 0x0000000c000b7223 */ /* 0x080fe2000000002d */
[C---:B------:R-:W-:Y:S01]  /*2950*/  FFMA R12, R2.reuse, R12, R47 ;  /* 0x0000000c020c7223 */ /* 0x040fe2000000002f */
[----:B------:R-:W-:Y:S01]  /*2960*/  FFMA R52, R2, R9, R42 ;  /* 0x0000000902347223 */ /* 0x000fe2000000002a */
[----:B------:R-:W-:Y:S01]  /*2970*/  LDS R50, [R33] ;  /* 0x0000000021327984 */ /* 0x000fe20000000800 */
[-C--:B------:R-:W-:Y:S01]  /*2980*/  FFMA R9, R0, R10.reuse, R37 ;  /* 0x0000000a00097223 */ /* 0x080fe20000000025 */
[----:B------:R-:W-:Y:S01]  /*2990*/  FFMA R10, R2, R10, R39 ;  /* 0x0000000a020a7223 */ /* 0x000fe20000000027 */
[C---:B------:R-:W-:Y:S01]  /*29a0*/  FFMA R62, R0.reuse, R13, R43 ;  /* 0x0000000d003e7223 */ /* 0x040fe2000000002b */
[----:B------:R-:W5:Y:S01]  /*29b0*/  LDS.128 R44, [R30+UR6+0x1700] ;  /* 0x001700061e2c7984 */ /* 0x000f620008000c00 */
[CC--:B------:R-:W-:Y:S01]  /*29c0*/  FFMA R51, R0.reuse, R14.reuse, R51 ;  /* 0x0000000e00337223 */ /* 0x0c0fe20000000033 */
[----:B------:R-:W-:Y:S01]  /*29d0*/  FFMA R28, R0, R15, R28 ;  /* 0x0000000f001c7223 */ /* 0x000fe2000000001c */
[C---:B------:R-:W-:Y:S01]  /*29e0*/  FFMA R64, R2.reuse, R13, R49 ;  /* 0x0000000d02407223 */ /* 0x040fe20000000031 */
[----:B------:R-:W5:Y:S01]  /*29f0*/  LDS R3, [R40+0x50] ;  /* 0x0000500028037984 */ /* 0x000f620000000800 */
[C---:B------:R-:W-:Y:S01]  /*2a00*/  FFMA R53, R2.reuse, R14, R53 ;  /* 0x0000000e02357223 */ /* 0x040fe20000000035 */
[----:B------:R-:W-:Y:S01]  /*2a10*/  FFMA R58, R2, R15, R58 ;  /* 0x0000000f023a7223 */ /* 0x000fe2000000003a */
[C---:B------:R-:W-:Y:S01]  /*2a20*/  IADD3 R35, PT, PT, R32.reuse, 0x11b9, RZ ;  /* 0x000011b920237810 */ /* 0x040fe20007ffe0ff */
[----:B------:R-:W5:Y:S01]  /*2a30*/  LDS.128 R36, [R30+UR6+0x1680] ;  /* 0x001680061e247984 */ /* 0x000f620008000c00 */
[----:B------:R-:W-:Y:S01]  /*2a40*/  IADD3 R2, PT, PT, R32, 0x143a, RZ ;  /* 0x0000143a20027810 */ /* 0x000fe20007ffe0ff */
[----:B-1----:R-:W-:-:S02]  /*2a50*/  FFMA R0, R26, R16, R29 ;  /* 0x000000101a007223 */ /* 0x002fc4000000001d */
[----:B------:R1:W5:Y:S01]  /*2a60*/  LDS R54, [R33+0x50] ;  /* 0x0000500021367984 */ /* 0x0003620000000800 */
[C---:B------:R-:W-:Y:S01]  /*2a70*/  FFMA R48, R26.reuse, R17, R48 ;  /* 0x000000111a307223 */ /* 0x040fe20000000030 */
[CC--:B------:R-:W-:Y:S01]  /*2a80*/  FFMA R56, R26.reuse, R19.reuse, R56 ;  /* 0x000000131a387223 */ /* 0x0c0fe20000000038 */
[----:B------:R-:W-:Y:S01]  /*2a90*/  FFMA R9, R26, R18, R9 ;  /* 0x000000121a097223 */ /* 0x000fe20000000009 */
[----:B------:R-:W5:Y:S01]  /*2aa0*/  LDS.128 R40, [R30+UR6+0x1780] ;  /* 0x001780061e287984 */ /* 0x000f620008000c00 */
[C---:B------:R-:W-:Y:S02]  /*2ab0*/  IADD3 R29, PT, PT, R32.reuse, 0x11bb, RZ ;  /* 0x000011bb201d7810 */ /* 0x040fe40007ffe0ff */
[C---:B------:R-:W-:Y:S01]  /*2ac0*/  @P0 IADD3 R35, PT, PT, R32.reuse, 0x1191, RZ ;  /* 0x0000119120230810 */ /* 0x040fe20007ffe0ff */
[C---:B--2---:R-:W-:Y:S01]  /*2ad0*/  FFMA R60, R27.reuse, R19, R60 ;  /* 0x000000131b3c7223 */ /* 0x044fe2000000003c */
[C---:B------:R-:W-:Y:S01]  /*2ae0*/  FFMA R52, R27.reuse, R17, R52 ;  /* 0x000000111b347223 */ /* 0x040fe20000000034 */
[C---:B------:R-:W-:Y:S01]  /*2af0*/  FFMA R8, R27.reuse, R16, R8 ;  /* 0x000000101b087223 */ /* 0x040fe20000000008 */
[----:B------:R-:W-:Y:S01]  /*2b00*/  FFMA R10, R27, R18, R10 ;  /* 0x000000121b0a7223 */ /* 0x000fe2000000000a */
[----:B-1----:R-:W-:-:S02]  /*2b10*/  IADD3 R33, PT, PT, R32, 0x11ba, RZ ;  /* 0x000011ba20217810 */ /* 0x002fc40007ffe0ff */
[----:B------:R-:W-:Y:S01]  /*2b20*/  @P0 IADD3 R33, PT, PT, R32, 0x1192, RZ ;  /* 0x0000119220210810 */ /* 0x000fe20007ffe0ff */
[C---:B---3--:R-:W-:Y:S01]  /*2b30*/  FFMA R13, R25.reuse, R4, R0 ;  /* 0x00000004190d7223 */ /* 0x048fe20000000000 */
[C---:B------:R-:W-:Y:S01]  /*2b40*/  FFMA R48, R25.reuse, R5, R48 ;  /* 0x0000000519307223 */ /* 0x040fe20000000030 */
[C---:B------:R-:W-:Y:S01]  /*2b50*/  FFMA R0, R25.reuse, R7, R56 ;  /* 0x0000000719007223 */ /* 0x040fe20000000038 */
[----:B------:R-:W-:Y:S01]  /*2b60*/  FFMA R9, R25, R6, R9 ;  /* 0x0000000619097223 */ /* 0x000fe20000000009 */
[CC--:B----4-:R-:W-:Y:S01]  /*2b70*/  FFMA R11, R26.reuse, R20.reuse, R11 ;  /* 0x000000141a0b7223 */ /* 0x0d0fe2000000000b */
[C---:B------:R-:W-:Y:S01]  /*2b80*/  FFMA R12, R27.reuse, R20, R12 ;  /* 0x000000141b0c7223 */ /* 0x040fe2000000000c */
[CC--:B------:R-:W-:Y:S01]  /*2b90*/  FFMA R62, R26.reuse, R21.reuse, R62 ;  /* 0x000000151a3e7223 */ /* 0x0c0fe2000000003e */
[C---:B------:R-:W-:Y:S01]  /*2ba0*/  FFMA R64, R27.reuse, R21, R64 ;  /* 0x000000151b407223 */ /* 0x040fe20000000040 */
[CC--:B------:R-:W-:Y:S01]  /*2bb0*/  FFMA R51, R26.reuse, R22.reuse, R51 ;  /* 0x000000161a337223 */ /* 0x0c0fe20000000033 */
[C---:B------:R-:W-:Y:S01]  /*2bc0*/  FFMA R53, R27.reuse, R22, R53 ;  /* 0x000000161b357223 */ /* 0x040fe20000000035 */
[-C--:B------:R-:W-:Y:S01]  /*2bd0*/  FFMA R28, R26, R23.reuse, R28 ;  /* 0x000000171a1c7223 */ /* 0x080fe2000000001c */
[----:B------:R-:W-:Y:S01]  /*2be0*/  FFMA R58, R27, R23, R58 ;  /* 0x000000171b3a7223 */ /* 0x000fe2000000003a */
[C---:B-----5:R-:W-:Y:S01]  /*2bf0*/  FFMA R56, R50.reuse, R45, R48 ;  /* 0x0000002d32387223 */ /* 0x060fe20000000030 */
[----:B------:R-:W-:Y:S01]  /*2c00*/  FFMA R48, R50, R47, R0 ;  /* 0x0000002f32307223 */ /* 0x000fe20000000000 */
[----:B------:R-:W-:Y:S01]  /*2c10*/  IADD3 R0, PT, PT, R32, 0x11a8, RZ ;  /* 0x000011a820007810 */ /* 0x000fe20007ffe0ff */
[----:B------:R-:W-:Y:S01]  /*2c20*/  FFMA R59, R50, R46, R9 ;  /* 0x0000002e323b7223 */ /* 0x000fe20000000009 */
[----:B------:R-:W-:Y:S01]  /*2c30*/  @P0 IADD3 R0, PT, PT, R32, 0x1180, RZ ;  /* 0x0000118020000810 */ /* 0x000fe20007ffe0ff */
[C---:B------:R-:W-:Y:S01]  /*2c40*/  FFMA R60, R3.reuse, R7, R60 ;  /* 0x00000007033c7223 */ /* 0x040fe2000000003c */
[C---:B------:R-:W-:Y:S01]  /*2c50*/  FFMA R52, R3.reuse, R5, R52 ;  /* 0x0000000503347223 */ /* 0x040fe20000000034 */
[----:B------:R-:W-:Y:S01]  /*2c60*/  FFMA R55, R3, R4, R8 ;  /* 0x0000000403377223 */ /* 0x000fe20000000008 */
[-C--:B------:R-:W-:Y:S01]  /*2c70*/  FFMA R11, R25, R36.reuse, R11 ;  /* 0x00000024190b7223 */ /* 0x080fe2000000000b */
[C---:B------:R-:W-:Y:S01]  /*2c80*/  FFMA R7, R3.reuse, R36, R12 ;  /* 0x0000002403077223 */ /* 0x040fe2000000000c */
[----:B------:R-:W-:Y:S01]  /*2c90*/  LEA R12, R0, UR6, 0x2 ;  /* 0x00000006000c7c11 */ /* 0x000fe2000f8e10ff */
[----:B------:R-:W-:Y:S01]  /*2ca0*/  FFMA R5, R3, R6, R10 ;  /* 0x0000000603057223 */ /* 0x000fe2000000000a */
[----:B------:R-:W-:Y:S01]  /*2cb0*/  FFMA R57, R54, R45, R52 ;  /* 0x0000002d36397223 */ /* 0x000fe20000000034 */
[----:B------:R-:W-:Y:S01]  /*2cc0*/  LDS.128 R20, [R30+UR6+0x1880] ;  /* 0x001880061e147984 */ /* 0x000fe20008000c00 */
[----:B------:R-:W-:Y:S01]  /*2cd0*/  FFMA R26, R50, R44, R13 ;  /* 0x0000002c321a7223 */ /* 0x000fe2000000000d */
[----:B------:R-:W-:Y:S01]  /*2ce0*/  IADD3 R13, PT, PT, R32, 0x11a9, RZ ;  /* 0x000011a9200d7810 */ /* 0x000fe20007ffe0ff */
[----:B------:R-:W-:Y:S01]  /*2cf0*/  FFMA R49, R50, R40, R11 ;  /* 0x0000002832317223 */ /* 0x000fe2000000000b */
[----:B------:R-:W1:Y:S01]  /*2d00*/  LDS R63, [R12] ;  /* 0x000000000c3f7984 */ /* 0x000e620000000800 */
[----:B------:R-:W-:Y:S01]  /*2d10*/  @P0 IADD3 R13, PT, PT, R32, 0x1181, RZ ;  /* 0x00001181200d0810 */ /* 0x000fe20007ffe0ff */
[-C--:B------:R-:W-:Y:S01]  /*2d20*/  FFMA R51, R25, R38.reuse, R51 ;  /* 0x0000002619337223 */ /* 0x080fe20000000033 */
[----:B------:R-:W-:Y:S01]  /*2d30*/  FFMA R15, R3, R38, R53 ;  /* 0x00000026030f7223 */ /* 0x000fe20000000035 */
[----:B------:R-:W2:Y:S01]  /*2d40*/  LDS.128 R8, [R30+UR6+0x1800] ;  /* 0x001800061e087984 */ /* 0x000ea20008000c00 */
[----:B------:R-:W-:Y:S01]  /*2d50*/  LEA R16, R13, UR6, 0x2 ;  /* 0x000000060d107c11 */ /* 0x000fe2000f8e10ff */
[----:B------:R-:W-:Y:S01]  /*2d60*/  FFMA R45, R50, R42, R51 ;  /* 0x0000002a322d7223 */ /* 0x000fe20000000033 */
[----:B------:R-:W-:Y:S01]  /*2d70*/  FFMA R53, R54, R40, R7 ;  /* 0x0000002836357223 */ /* 0x000fe20000000007 */
[----:B------:R-:W3:Y:S01]  /*2d80*/  LDS R52, [R12+0x50] ;  /* 0x000050000c347984 */ /* 0x000ee20000000800 */
[----:B------:R-:W-:-:S04]  /*2d90*/  DEPBAR.LE SB0, 0x0 ;  /* 0x000080000000791a */ /* 0x000fc80000000000 */
[----:B------:R-:W-:Y:S01]  /*2da0*/  BAR.SYNC.DEFER_BLOCKING 0x0 ;  /* 0x0000000000007b1d */ /* 0x000fe20000010000 */
[C---:B------:R-:W-:Y:S01]  /*2db0*/  FFMA R51, R54.reuse, R42, R15 ;  /* 0x0000002a36337223 */ /* 0x040fe2000000000f */
[C---:B------:R-:W-:Y:S01]  /*2dc0*/  FFMA R62, R25.reuse, R37, R62 ;  /* 0x00000025193e7223 */ /* 0x040fe2000000003e */
[----:B------:R-:W-:Y:S01]  /*2dd0*/  FFMA R28, R25, R39, R28 ;  /* 0x00000027191c7223 */ /* 0x000fe2000000001c */
[----:B------:R-:W-:Y:S01]  /*2de0*/  FFMA R55, R54, R44, R55 ;  /* 0x0000002c36377223 */ /* 0x000fe20000000037 */
[----:B------:R-:W-:Y:S01]  /*2df0*/  IADD3 R27, PT, PT, R32, 0x11aa, RZ ;  /* 0x000011aa201b7810 */ /* 0x000fe20007ffe0ff */
[----:B------:R-:W-:Y:S01]  /*2e00*/  FFMA R44, R50, R41, R62 ;  /* 0x00000029322c7223 */ /* 0x000fe2000000003e */
[----:B------:R-:W-:Y:S01]  /*2e10*/  @P0 IADD3 R27, PT, PT, R32, 0x1182, RZ ;  /* 0x00001182201b0810 */ /* 0x000fe20007ffe0ff */
[C---:B------:R-:W-:Y:S01]  /*2e20*/  FFMA R64, R3.reuse, R37, R64 ;  /* 0x0000002503407223 */ /* 0x040fe20000000040 */
[----:B------:R-:W-:Y:S01]  /*2e30*/  FFMA R58, R3, R39, R58 ;  /* 0x00000027033a7223 */ /* 0x000fe2000000003a */
[----:B------:R-:W-:Y:S01]  /*2e40*/  FFMA R25, R54, R46, R5 ;  /* 0x0000002e36197223 */ /* 0x000fe20000000005 */
[----:B------:R-:W-:Y:S01]  /*2e50*/  FFMA R50, R50, R43, R28 ;  /* 0x0000002b32327223 */ /* 0x000fe2000000001c */
[----:B------:R-:W-:Y:S01]  /*2e60*/  IADD3 R46, PT, PT, R32, 0x11ab, RZ ;  /* 0x000011ab202e7810 */ /* 0x000fe20007ffe0ff */
[----:B------:R-:W-:Y:S01]  /*2e70*/  FFMA R47, R54, R47, R60 ;  /* 0x0000002f362f7223 */ /* 0x000fe2000000003c */
[----:B------:R-:W-:Y:S01]  /*2e80*/  IADD3 R39, PT, PT, R32, 0x11b8, RZ ;  /* 0x000011b820277810 */ /* 0x000fe20007ffe0ff */
[----:B------:R-:W-:Y:S01]  /*2e90*/  FFMA R41, R54, R41, R64 ;  /* 0x0000002936297223 */ /* 0x000fe20000000040 */
[----:B------:R-:W-:Y:S01]  /*2ea0*/  IADD3 R4, PT, PT, R32, 0x1428, RZ ;  /* 0x0000142820047810 */ /* 0x000fe20007ffe0ff */
[----:B------:R-:W-:Y:S01]  /*2eb0*/  FFMA R54, R54, R43, R58 ;  /* 0x0000002b36367223 */ /* 0x000fe2000000003a */
[----:B------:R-:W-:-:S02]  /*2ec0*/  IADD3 R28, PT, PT, R32, 0x1429, RZ ;  /* 0x00001429201c7810 */ /* 0x000fc40007ffe0ff */
[C---:B------:R-:W-:Y:S02]  /*2ed0*/  IADD3 R6, PT, PT, R32.reuse, 0x142a, RZ ;  /* 0x0000142a20067810 */ /* 0x040fe40007ffe0ff */
[C---:B------:R-:W-:Y:S01]  /*2ee0*/  IADD3 R7, PT, PT, R32.reuse, 0x142b, RZ ;  /* 0x0000142b20077810 */ /* 0x040fe20007ffe0ff */
[----:B------:R-:W-:Y:S01]  /*2ef0*/  LDS R38, [R16] ;  /* 0x0000000010267984 */ /* 0x000fe20000000800 */
[C---:B------:R-:W-:Y:S02]  /*2f00*/  IADD3 R0, PT, PT, R32.reuse, 0x1438, RZ ;  /* 0x0000143820007810 */ /* 0x040fe40007ffe0ff */
[C---:B------:R-:W-:Y:S01]  /*2f10*/  IADD3 R3, PT, PT, R32.reuse, 0x1439, RZ ;  /* 0x0000143920037810 */ /* 0x040fe20007ffe0ff */
[----:B------:R-:W4:Y:S01]  /*2f20*/  LDS.128 R12, [R30+UR6+0x1900] ;  /* 0x001900061e0c7984 */ /* 0x000f220008000c00 */
[C---:B------:R-:W-:Y:S01]  /*2f30*/  IADD3 R5, PT, PT, R32.reuse, 0x143b, RZ ;  /* 0x0000143b20057810 */ /* 0x040fe20007ffe0ff */
[C---:B-1----:R-:W-:Y:S01]  /*2f40*/  FFMA R49, R63.reuse, R20, R49 ;  /* 0x000000143f317223 */ /* 0x042fe20000000031 */
[C---:B------:R-:W-:Y:S01]  /*2f50*/  @P0 IADD3 R46, PT, PT, R32.reuse, 0x1183, RZ ;  /* 0x00001183202e0810 */ /* 0x040fe20007ffe0ff */
[----:B------:R-:W1:Y:S01]  /*2f60*/  LDS R40, [R16+0x50] ;  /* 0x0000500010287984 */ /* 0x000e620000000800 */
[C---:B------:R-:W-:Y:S01]  /*2f70*/  @P0 IADD3 R39, PT, PT, R32.reuse, 0x1190, RZ ;  /* 0x0000119020270810 */ /* 0x040fe20007ffe0ff */
[C---:B--2---:R-:W-:Y:S01]  /*2f80*/  FFMA R61, R63.reuse, R8, R26 ;  /* 0x000000083f3d7223 */ /* 0x044fe2000000001a */
[C---:B------:R-:W-:Y:S01]  /*2f90*/  @P0 IADD3 R29, PT, PT, R32.reuse, 0x1193, RZ ;  /* 0x00001193201d0810 */ /* 0x040fe20007ffe0ff */
[----:B------:R-:W2:Y:S01]  /*2fa0*/  LDS.128 R16, [R30+UR6+0x1980] ;  /* 0x001980061e107984 */ /* 0x000ea20008000c00 */
[----:B------:R-:W-:Y:S01]  /*2fb0*/  @P0 IADD3 R4, PT, PT, R32, 0x1400, RZ ;  /* 0x0000140020040810 */ /* 0x000fe20007ffe0ff */
[----:B---3--:R-:W-:Y:S01]  /*2fc0*/  FFMA R43, R52, R10, R25 ;  /* 0x0000000a342b7223 */ /* 0x008fe20000000019 */
[----:B------:R-:W-:Y:S01]  /*2fd0*/  @P0 IADD3 R28, PT, PT, R32, 0x1401, RZ ;  /* 0x00001401201c0810 */ /* 0x000fe20007ffe0ff */
[----:B------:R-:W-:Y:S01]  /*2fe0*/  FFMA R55, R52, R8, R55 ;  /* 0x0000000834377223 */ /* 0x000fe20000000037 */
[C---:B------:R-:W-:Y:S01]  /*2ff0*/  @P0 IADD3 R6, PT, PT, R32.reuse, 0x1402, RZ ;  /* 0x0000140220060810 */ /* 0x040fe20007ffe0ff */
[CC--:B------:R-:W-:Y:S01]  /*3000*/  FFMA R56, R63.reuse, R9.reuse, R56 ;  /* 0x000000093f387223 */ /* 0x0c0fe20000000038 */
[----:B------:R-:W-:Y:S01]  /*3010*/  @P0 IADD3 R7, PT, PT, R32, 0x1403, RZ ;  /* 0x0000140320070810 */ /* 0x000fe20007ffe0ff */
[----:B------:R-:W-:Y:S01]  /*3020*/  FFMA R57, R52, R9, R57 ;  /* 0x0000000934397223 */ /* 0x000fe20000000039 */
[C---:B------:R-:W-:Y:S01]  /*3030*/  @P0 IADD3 R0, PT, PT, R32.reuse, 0x1410, RZ ;  /* 0x0000141020000810 */ /* 0x040fe20007ffe0ff */
[C---:B------:R-:W-:Y:S01]  /*3040*/  FFMA R59, R63.reuse, R10, R59 ;  /* 0x0000000a3f3b7223 */ /* 0x040fe2000000003b */
[C---:B------:R-:W-:Y:S01]  /*3050*/  @P0 IADD3 R3, PT, PT, R32.reuse, 0x1411, RZ ;  /* 0x0000141120030810 */ /* 0x040fe20007ffe0ff */
[-C--:B------:R-:W-:Y:S01]  /*3060*/  FFMA R48, R63, R11.reuse, R48 ;  /* 0x0000000b3f307223 */ /* 0x080fe20000000030 */
[----:B------:R-:W-:Y:S01]  /*3070*/  @P0 IADD3 R2, PT, PT, R32, 0x1412, RZ ;  /* 0x0000141220020810 */ /* 0x000fe20007ffe0ff */
[----:B------:R-:W-:Y:S01]  /*3080*/  FFMA R47, R52, R11, R47 ;  /* 0x0000000b342f7223 */ /* 0x000fe2000000002f */
[----:B------:R-:W-:Y:S01]  /*3090*/  @P0 IADD3 R5, PT, PT, R32, 0x1413, RZ ;  /* 0x0000141320050810 */ /* 0x000fe20007ffe0ff */
[----:B------:R-:W-:Y:S01]  /*30a0*/  LDS.128 R8, [R30+UR6+0x1a80] ;  /* 0x001a80061e087984 */ /* 0x000fe20008000c00 */
[----:B------:R-:W-:Y:S01]  /*30b0*/  LOP3.LUT R37, R34, 0x7, RZ, 0xc0, !PT ;  /* 0x0000000722257812 */ /* 0x000fe200078ec0ff */
[C---:B------:R-:W-:Y:S01]  /*30c0*/  FFMA R53, R52.reuse, R20, R53 ;  /* 0x0000001434357223 */ /* 0x040fe20000000035 */
[----:B------:R-:W-:Y:S01]  /*30d0*/  LEA R32, R27, UR6, 0x2 ;  /* 0x000000061b207c11 */ /* 0x000fe2000f8e10ff */
[C---:B------:R-:W-:Y:S01]  /*30e0*/  FFMA R41, R52.reuse, R21, R41 ;  /* 0x0000001534297223 */ /* 0x040fe20000000029 */
[----:B------:R-:W-:Y:S01]  /*30f0*/  LEA R42, R37, R24, 0xa ;  /* 0x00000018252a7211 */ /* 0x000fe200078e50ff */
[-C--:B------:R-:W-:Y:S01]  /*3100*/  FFMA R51, R52, R22.reuse, R51 ;  /* 0x0000001634337223 */ /* 0x080fe20000000033 */
[----:B------:R-:W-:Y:S01]  /*3110*/  LDS.128 R24, [R30+UR6+0x1a00] ;  /* 0x001a00061e187984 */ /* 0x000fe20008000c00 */
[----:B------:R-:W-:Y:S01]  /*3120*/  LEA R58, R46, UR6, 0x2 ;  /* 0x000000062e3a7c11 */ /* 0x000fe2000f8e10ff */
[----:B------:R-:W-:Y:S01]  /*3130*/  FFMA R52, R52, R23, R54 ;  /* 0x0000001734347223 */ /* 0x000fe20000000036 */
[C---:B------:R-:W-:Y:S01]  /*3140*/  FFMA R44, R63.reuse, R21, R44 ;  /* 0x000000153f2c7223 */ /* 0x040fe2000000002c */
[----:B------:R-:W3:Y:S01]  /*3150*/  LDS R36, [R32+0x50] ;  /* 0x0000500020247984 */ /* 0x000ee20000000800 */
[C---:B------:R-:W-:Y:S01]  /*3160*/  FFMA R45, R63.reuse, R22, R45 ;  /* 0x000000163f2d7223 */ /* 0x040fe2000000002d */
[----:B------:R-:W-:Y:S01]  /*3170*/  FFMA R50, R63, R23, R50 ;  /* 0x000000173f327223 */ /* 0x000fe20000000032 */
[----:B------:R-:W-:Y:S01]  /*3180*/  LEA R31, R31, R42, 0x3 ;  /* 0x0000002a1f1f7211 */ /* 0x000fe200078e18ff */
[----:B------:R-:W5:Y:S01]  /*3190*/  LDS R37, [R32] ;  /* 0x0000000020257984 */ /* 0x000f620000000800 */
[C---:B----4-:R-:W-:Y:S01]  /*31a0*/  FFMA R54, R38.reuse, R12, R61 ;  /* 0x0000000c26367223 */ /* 0x050fe2000000003d */
[C---:B------:R-:W-:Y:S01]  /*31b0*/  FFMA R56, R38.reuse, R13, R56 ;  /* 0x0000000d26387223 */ /* 0x040fe20000000038 */
[C---:B------:R-:W-:Y:S01]  /*31c0*/  FFMA R46, R38.reuse, R14, R59 ;  /* 0x0000000e262e7223 */ /* 0x040fe2000000003b */
[----:B------:R-:W-:Y:S01]  /*31d0*/  FFMA R48, R38, R15, R48 ;  /* 0x0000000f26307223 */ /* 0x000fe20000000030 */
[C---:B-1----:R-:W-:Y:S01]  /*31e0*/  FFMA R55, R40.reuse, R12, R55 ;  /* 0x0000000c28377223 */ /* 0x042fe20000000037 */
[C---:B------:R-:W-:Y:S01]  /*31f0*/  FFMA R57, R40.reuse, R13, R57 ;  /* 0x0000000d28397223 */ /* 0x040fe20000000039 */
[C---:B------:R-:W-:Y:S01]  /*3200*/  FFMA R43, R40.reuse, R14, R43 ;  /* 0x0000000e282b7223 */ /* 0x040fe2000000002b */
[C---:B------:R-:W-:Y:S01]  /*3210*/  FFMA R47, R40.reuse, R15, R47 ;  /* 0x0000000f282f7223 */ /* 0x040fe2000000002f */
[----:B------:R-:W-:Y:S01]  /*3220*/  LDS R34, [R58+0x50] ;  /* 0x000050003a227984 */ /* 0x000fe20000000800 */
[----:B------:R-:W-:Y:S01]  /*3230*/  LEA R42, R39, UR6, 0x2 ;  /* 0x00000006272a7c11 */ /* 0x000fe2000f8e10ff */
[C---:B--2---:R-:W-:Y:S01]  /*3240*/  FFMA R53, R40.reuse, R16, R53 ;  /* 0x0000001028357223 */ /* 0x044fe20000000035 */
[C---:B------:R-:W-:Y:S01]  /*3250*/  FFMA R41, R40.reuse, R17, R41 ;  /* 0x0000001128297223 */ /* 0x040fe20000000029 */
[----:B------:R-:W1:Y:S01]  /*3260*/  LDS.128 R12, [R30+UR6+0x1b80] ;  /* 0x001b80061e0c7984 */ /* 0x000e620008000c00 */
[C---:B------:R-:W-:Y:S01]  /*3270*/  FFMA R51, R40.reuse, R18, R51 ;  /* 0x0000001228337223 */ /* 0x040fe20000000033 */
[----:B------:R-:W-:Y:S01]  /*3280*/  FFMA R52, R40, R19, R52 ;  /* 0x0000001328347223 */ /* 0x000fe20000000034 */
[C---:B------:R-:W-:Y:S01]  /*3290*/  FFMA R49, R38.reuse, R16, R49 ;  /* 0x0000001026317223 */ /* 0x040fe20000000031 */
[----:B------:R-:W2:Y:S01]  /*32a0*/  LDS R32, [R58] ;  /* 0x000000003a207984 */ /* 0x000ea20000000800 */
[C---:B------:R-:W-:Y:S01]  /*32b0*/  FFMA R44, R38.reuse, R17, R44 ;  /* 0x00000011262c7223 */ /* 0x040fe2000000002c */
[C---:B------:R-:W-:Y:S01]  /*32c0*/  FFMA R45, R38.reuse, R18, R45 ;  /* 0x00000012262d7223 */ /* 0x040fe2000000002d */
[----:B------:R-:W-:Y:S01]  /*32d0*/  FFMA R50, R38, R19, R50 ;  /* 0x0000001326327223 */ /* 0x000fe20000000032 */
[----:B------:R-:W4:Y:S04]  /*32e0*/  LDS.128 R20, [R30+UR6+0x1b00] ;  /* 0x001b00061e147984 */ /* 0x000f280008000c00 */
[----:B------:R-:W-:Y:S04]  /*32f0*/  LDS R38, [R42] ;  /* 0x000000002a267984 */ /* 0x000fe80000000800 */
[----:B------:R-:W4:Y:S04]  /*3300*/  LDS.128 R16, [R30+UR6+0x1c00] ;  /* 0x001c00061e107984 */ /* 0x000f280008000c00 */
[----:B------:R4:W4:Y:S01]  /*3310*/  LDS R39, [R42+0x50] ;  /* 0x000050002a277984 */ /* 0x0009220000000800 */
[C---:B---3--:R-:W-:Y:S01]  /*3320*/  FFMA R40, R36.reuse, R25, R57 ;  /* 0x0000001924287223 */ /* 0x048fe20000000039 */
[C---:B------:R-:W-:Y:S01]  /*3330*/  FFMA R55, R36.reuse, R24, R55 ;  /* 0x0000001824377223 */ /* 0x040fe20000000037 */
[C---:B------:R-:W-:Y:S01]  /*3340*/  FFMA R43, R36.reuse, R26, R43 ;  /* 0x0000001a242b7223 */ /* 0x040fe2000000002b */
[C---:B------:R-:W-:Y:S01]  /*3350*/  FFMA R47, R36.reuse, R27, R47 ;  /* 0x0000001b242f7223 */ /* 0x040fe2000000002f */
[C---:B-----5:R-:W-:Y:S01]  /*3360*/  FFMA R59, R37.reuse, R24, R54 ;  /* 0x00000018253b7223 */ /* 0x060fe20000000036 */
[C---:B------:R-:W-:Y:S01]  /*3370*/  FFMA R56, R37.reuse, R25, R56 ;  /* 0x0000001925387223 */ /* 0x040fe20000000038 */
[C---:B------:R-:W-:Y:S01]  /*3380*/  FFMA R57, R37.reuse, R26, R46 ;  /* 0x0000001a25397223 */ /* 0x040fe2000000002e */
[C---:B------:R-:W-:Y:S01]  /*3390*/  FFMA R48, R37.reuse, R27, R48 ;  /* 0x0000001b25307223 */ /* 0x040fe20000000030 */
[C---:B------:R-:W-:Y:S01]  /*33a0*/  FFMA R49, R37.reuse, R8, R49 ;  /* 0x0000000825317223 */ /* 0x040fe20000000031 */
[----:B------:R-:W3:Y:S01]  /*33b0*/  LDS.128 R24, [R30+UR6+0x1c80] ;  /* 0x001c80061e187984 */ /* 0x000ee20008000c00 */
[C---:B------:R-:W-:Y:S01]  /*33c0*/  FFMA R44, R37.reuse, R9, R44 ;  /* 0x00000009252c7223 */ /* 0x040fe2000000002c */
[C---:B------:R-:W-:Y:S01]  /*33d0*/  FFMA R45, R37.reuse, R10, R45 ;  /* 0x0000000a252d7223 */ /* 0x040fe2000000002d */
[----:B------:R-:W-:Y:S01]  /*33e0*/  FFMA R50, R37, R11, R50 ;  /* 0x0000000b25327223 */ /* 0x000fe20000000032 */
[----:B------:R-:W-:Y:S01]  /*33f0*/  LEA R37, R35, UR6, 0x2 ;  /* 0x0000000623257c11 */ /* 0x000fe2000f8e10ff */
[C---:B------:R-:W-:Y:S01]  /*3400*/  FFMA R53, R36.reuse, R8, R53 ;  /* 0x0000000824357223 */ /* 0x040fe20000000035 */
[C---:B------:R-:W-:Y:S01]  /*3410*/  FFMA R41, R36.reuse, R9, R41 ;  /* 0x0000000924297223 */ /* 0x040fe20000000029 */
[C---:B------:R-:W-:Y:S01]  /*3420*/  FFMA R51, R36.reuse, R10, R51 ;  /* 0x0000000a24337223 */ /* 0x040fe20000000033 */
[----:B------:R-:W-:Y:S01]  /*3430*/  FFMA R52, R36, R11, R52 ;  /* 0x0000000b24347223 */ /* 0x000fe20000000034 */
[----:B------:R-:W-:Y:S01]  /*3440*/  LDS R35, [R37] ;  /* 0x0000000025237984 */ /* 0x000fe20000000800 */
[-C--:B-1----:R-:W-:Y:S01]  /*3450*/  FFMA R54, R34, R13.reuse, R41 ;  /* 0x0000000d22367223 */ /* 0x082fe20000000029 */
[----:B------:R-:W-:Y:S01]  /*3460*/  LEA R41, R33, UR6, 0x2 ;  /* 0x0000000621297c11 */ /* 0x000fe2000f8e10ff */
[-C--:B--2---:R-:W-:Y:S01]  /*3470*/  FFMA R49, R32, R12.reuse, R49 ;  /* 0x0000000c20317223 */ /* 0x084fe20000000031 */
[----:B------:R-:W1:Y:S01]  /*3480*/  LDS.128 R8, [R30+UR6+0x1d00] ;  /* 0x001d00061e087984 */ /* 0x000e620008000c00 */
[----:B------:R-:W-:Y:S01]  /*3490*/  FFMA R53, R34, R12, R53 ;  /* 0x0000000c22357223 */ /* 0x000fe20000000035 */
[C---:B------:R-:W-:Y:S01]  /*34a0*/  FFMA R44, R32.reuse, R13, R44 ;  /* 0x0000000d202c7223 */ /* 0x040fe2000000002c */
[-C--:B----4-:R-:W-:Y:S01]  /*34b0*/  FFMA R59, R32, R20.reuse, R59 ;  /* 0x00000014203b7223 */ /* 0x090fe2000000003b */
[----:B------:R2:W4:Y:S01]  /*34c0*/  LDS R36, [R37+0x50] ;  /* 0x0000500025247984 */ /* 0x0005220000000800 */
[----:B------:R-:W-:Y:S01]  /*34d0*/  FFMA R42, R34, R20, R55 ;  /* 0x00000014222a7223 */ /* 0x000fe20000000037 */
[-C--:B------:R-:W-:Y:S01]  /*34e0*/  FFMA R56, R32, R21.reuse, R56 ;  /* 0x0000001520387223 */ /* 0x080fe20000000038 */
[----:B------:R-:W-:Y:S01]  /*34f0*/  FFMA R40, R34, R21, R40 ;  /* 0x0000001522287223 */ /* 0x000fe20000000028 */
[-C--:B------:R-:W-:Y:S01]  /*3500*/  FFMA R57, R32, R22.reuse, R57 ;  /* 0x0000001620397223 */ /* 0x080fe20000000039 */
[----:B------:R-:W-:Y:S01]  /*3510*/  FFMA R43, R34, R22, R43 ;  /* 0x00000016222b7223 */ /* 0x000fe2000000002b */
[-C--:B------:R-:W-:Y:S01]  /*3520*/  FFMA R48, R32, R23.reuse, R48 ;  /* 0x0000001720307223 */ /* 0x080fe20000000030 */
[----:B------:R-:W-:Y:S01]  /*3530*/  FFMA R46, R34, R23, R47 ;  /* 0x00000017222e7223 */ /* 0x000fe2000000002f */
[-C--:B------:R-:W-:Y:S01]  /*3540*/  FFMA R45, R32, R14.reuse, R45 ;  /* 0x0000000e202d7223 */ /* 0x080fe2000000002d */
[----:B------:R-:W5:Y:S01]  /*3550*/  LDS.128 R20, [R30+UR6+0x1d80] ;  /* 0x001d80061e147984 */ /* 0x000f620008000c00 */
[----:B------:R-:W-:Y:S01]  /*3560*/  FFMA R51, R34, R14, R51 ;  /* 0x0000000e22337223 */ /* 0x000fe20000000033 */
[-C--:B------:R-:W-:Y:S01]  /*3570*/  FFMA R50, R32, R15.reuse, R50 ;  /* 0x0000000f20327223 */ /* 0x080fe20000000032 */
[----:B------:R-:W-:Y:S01]  /*3580*/  FFMA R52, R34, R15, R52 ;  /* 0x0000000f22347223 */ /* 0x000fe20000000034 */
[----:B------:R-:W-:Y:S01]  /*3590*/  LDS R32, [R41] ;  /* 0x0000000029207984 */ /* 0x000fe20000000800 */
[CC--:B------:R-:W-:Y:S01]  /*35a0*/  FFMA R34, R38.reuse, R16.reuse, R59 ;  /* 0x0000001026227223 */ /* 0x0c0fe2000000003b */
[C---:B--2---:R-:W-:Y:S01]  /*35b0*/  FFMA R37, R39.reuse, R16, R42 ;  /* 0x0000001027257223 */ /* 0x044fe2000000002a */
[CC--:B------:R-:W-:Y:S01]  /*35c0*/  FFMA R56, R38.reuse, R17.reuse, R56 ;  /* 0x0000001126387223 */ /* 0x0c0fe20000000038 */
[----:B------:R-:W2:Y:S01]  /*35d0*/  LDS.128 R12, [R30+UR6+0x1e00] ;  /* 0x001e00061e0c7984 */ /* 0x000ea20008000c00 */
[C---:B------:R-:W-:Y:S01]  /*35e0*/  FFMA R40, R39.reuse, R17, R40 ;  /* 0x0000001127287223 */ /* 0x040fe20000000028 */
[CC--:B------:R-:W-:Y:S01]  /*35f0*/  FFMA R57, R38.reuse, R18.reuse, R57 ;  /* 0x0000001226397223 */ /* 0x0c0fe20000000039 */
[C---:B------:R-:W-:Y:S01]  /*3600*/  FFMA R43, R39.reuse, R18, R43 ;  /* 0x00000012272b7223 */ /* 0x040fe2000000002b */
[----:B------:R3:W2:Y:S01]  /*3610*/  LDS R33, [R41+0x50] ;  /* 0x0000500029217984 */ /* 0x0006a20000000800 */
[CC--:B------:R-:W-:Y:S01]  /*3620*/  FFMA R48, R38.reuse, R19.reuse, R48 ;  /* 0x0000001326307223 */ /* 0x0c0fe20000000030 */
[C---:B------:R-:W-:Y:S01]  /*3630*/  FFMA R46, R39.reuse, R19, R46 ;  /* 0x00000013272e7223 */ /* 0x040fe2000000002e */
[CC--:B---3--:R-:W-:Y:S01]  /*3640*/  FFMA R49, R38.reuse, R24.reuse, R49 ;  /* 0x0000001826317223 */ /* 0x0c8fe20000000031 */
[C---:B------:R-:W-:Y:S01]  /*3650*/  FFMA R53, R39.reuse, R24, R53 ;  /* 0x0000001827357223 */ /* 0x040fe20000000035 */
[----:B------:R-:W3:Y:S01]  /*3660*/  LDS.128 R16, [R30+UR6+0x1e80] ;  /* 0x001e80061e107984 */ /* 0x000ee20008000c00 */
[CC--:B------:R-:W-:Y:S01]  /*3670*/  FFMA R44, R38.reuse, R25.reuse, R44 ;  /* 0x00000019262c7223 */ /* 0x0c0fe2000000002c */
[----:B------:R-:W-:Y:S01]  /*3680*/  FFMA R54, R39, R25, R54 ;  /* 0x0000001927367223 */ /* 0x000fe20000000036 */
[----:B------:R-:W-:Y:S01]  /*3690*/  LEA R41, R29, UR6, 0x2 ;  /* 0x000000061d297c11 */ /* 0x000fe2000f8e10ff */
[CC--:B------:R-:W-:Y:S01]  /*36a0*/  FFMA R45, R38.reuse, R26.reuse, R45 ;  /* 0x0000001a262d7223 */ /* 0x0c0fe2000000002d */
[C---:B------:R-:W-:Y:S01]  /*36b0*/  FFMA R51, R39.reuse, R26, R51 ;  /* 0x0000001a27337223 */ /* 0x040fe20000000033 */
[-C--:B------:R-:W-:Y:S01]  /*36c0*/  FFMA R50, R38, R27.reuse, R50 ;  /* 0x0000001b26327223 */ /* 0x080fe20000000032 */
[----:B------:R-:W-:Y:S01]  /*36d0*/  FFMA R52, R39, R27, R52 ;  /* 0x0000001b27347223 */ /* 0x000fe20000000034 */
[----:B------:R-:W-:Y:S01]  /*36e0*/  LDS R29, [R41] ;  /* 0x00000000291d7984 */ /* 0x000fe20000000800 */
[C---:B-1----:R-:W-:Y:S01]  /*36f0*/  FFMA R39, R35.reuse, R8, R34 ;  /* 0x0000000823277223 */ /* 0x042fe20000000022 */
[----:B------:R-:W-:-:S02]  /*3700*/  FFMA R56, R35, R9, R56 ;  /* 0x0000000923387223 */ /* 0x000fc40000000038 */
[----:B------:R1:W-:Y:S01]  /*3710*/  LDS R38, [R41+0x50] ;  /* 0x0000500029267984 */ /* 0x0003e20000000800 */
[C---:B------:R-:W-:Y:S01]  /*3720*/  FFMA R57, R35.reuse, R10, R57 ;  /* 0x0000000a23397223 */ /* 0x040fe20000000039 */
[C---:B----4-:R-:W-:Y:S01]  /*3730*/  FFMA R42, R36.reuse, R9, R40 ;  /* 0x00000009242a7223 */ /* 0x050fe20000000028 */
[C---:B------:R-:W-:Y:S01]  /*3740*/  FFMA R34, R36.reuse, R8, R37 ;  /* 0x0000000824227223 */ /* 0x040fe20000000025 */
[----:B------:R-:W4:Y:S01]  /*3750*/  LDS.128 R24, [R30+UR6+0x1f00] ;  /* 0x001f00061e187984 */ /* 0x000f220008000c00 */
[C---:B------:R-:W-:Y:S01]  /*3760*/  FFMA R40, R36.reuse, R10, R43 ;  /* 0x0000000a24287223 */ /* 0x040fe2000000002b */
[CC--:B------:R-:W-:Y:S01]  /*3770*/  FFMA R48, R35.reuse, R11.reuse, R48 ;  /* 0x0000000b23307223 */ /* 0x0c0fe20000000030 */
[----:B------:R-:W-:Y:S01]  /*3780*/  FFMA R46, R36, R11, R46 ;  /* 0x0000000b242e7223 */ /* 0x000fe2000000002e */
[----:B-1----:R-:W-:Y:S01]  /*3790*/  LEA R41, R4, UR6, 0x2 ;  /* 0x0000000604297c11 */ /* 0x002fe2000f8e10ff */
[----:B------:R-:W1:Y:S01]  /*37a0*/  LDS.128 R8, [R30+UR6+0x1f80] ;  /* 0x001f80061e087984 */ /* 0x000e620008000c00 */
[C---:B-----5:R-:W-:Y:S01]  /*37b0*/  FFMA R53, R36.reuse, R20, R53 ;  /* 0x0000001424357223 */ /* 0x060fe20000000035 */
[C---:B------:R-:W-:Y:S01]  /*37c0*/  FFMA R54, R36.reuse, R21, R54 ;  /* 0x0000001524367223 */ /* 0x040fe20000000036 */
[C---:B------:R-:W-:Y:S01]  /*37d0*/  FFMA R51, R36.reuse, R22, R51 ;  /* 0x0000001624337223 */ /* 0x040fe20000000033 */
[----:B------:R-:W-:Y:S01]  /*37e0*/  FFMA R52, R36, R23, R52 ;  /* 0x0000001724347223 */ /* 0x000fe20000000034 */
[C---:B------:R-:W-:Y:S01]  /*37f0*/  FFMA R49, R35.reuse, R20, R49 ;  /* 0x0000001423317223 */ /* 0x040fe20000000031 */
[C---:B------:R-:W-:Y:S01]  /*3800*/  FFMA R44, R35.reuse, R21, R44 ;  /* 0x00000015232c7223 */ /* 0x040fe2000000002c */
[C---:B------:R-:W-:Y:S01]  /*3810*/  FFMA R45, R35.reuse, R22, R45 ;  /* 0x00000016232d7223 */ /* 0x040fe2000000002d */
[----:B------:R-:W-:Y:S01]  /*3820*/  FFMA R50, R35, R23, R50 ;  /* 0x0000001723327223 */ /* 0x000fe20000000032 */
[CC--:B--2---:R-:W-:Y:S01]  /*3830*/  FFMA R36, R32.reuse, R12.reuse, R39 ;  /* 0x0000000c20247223 */ /* 0x0c4fe20000000027 */
[C---:B------:R-:W-:Y:S01]  /*3840*/  FFMA R56, R32.reuse, R13, R56 ;  /* 0x0000000d20387223 */ /* 0x040fe20000000038 */
[----:B------:R-:W-:Y:S01]  /*3850*/  LDS R4, [R41] ;  /* 0x0000000029047984 */ /* 0x000fe20000000800 */
[C---:B------:R-:W-:Y:S01]  /*3860*/  FFMA R48, R32.reuse, R15, R48 ;  /* 0x0000000f20307223 */ /* 0x040fe20000000030 */
[C---:B------:R-:W-:Y:S01]  /*3870*/  FFMA R35, R33.reuse, R12, R34 ;  /* 0x0000000c21237223 */ /* 0x040fe20000000022 */
[C---:B------:R-:W-:Y:S01]  /*3880*/  FFMA R39, R33.reuse, R13, R42 ;  /* 0x0000000d21277223 */ /* 0x040fe2000000002a */
[----:B------:R-:W2:Y:S01]  /*3890*/  LDS.128 R20, [R30+UR6+0x2000] ;  /* 0x002000061e147984 */ /* 0x000ea20008000c00 */
[-C--:B------:R-:W-:Y:S01]  /*38a0*/  FFMA R42, R32, R14.reuse, R57 ;  /* 0x0000000e202a7223 */ /* 0x080fe20000000039 */
[C---:B------:R-:W-:Y:S01]  /*38b0*/  FFMA R37, R33.reuse, R14, R40 ;  /* 0x0000000e21257223 */ /* 0x040fe20000000028 */
[C---:B------:R-:W-:Y:S01]  /*38c0*/  FFMA R46, R33.reuse, R15, R46 ;  /* 0x0000000f212e7223 */ /* 0x040fe2000000002e */
[----:B------:R5:W2:Y:S01]  /*38d0*/  LDS R34, [R41+0x50] ;  /* 0x0000500029227984 */ /* 0x000aa20000000800 */
[----:B------:R-:W-:Y:S01]  /*38e0*/  LEA R40, R28, UR6, 0x2 ;  /* 0x000000061c287c11 */ /* 0x000fe2000f8e10ff */
[C---:B---3--:R-:W-:Y:S01]  /*38f0*/  FFMA R53, R33.reuse, R16, R53 ;  /* 0x0000001021357223 */ /* 0x048fe20000000035 */
[C---:B------:R-:W-:Y:S01]  /*3900*/  FFMA R54, R33.reuse, R17, R54 ;  /* 0x0000001121367223 */ /* 0x040fe20000000036 */
[----:B------:R-:W3:Y:S01]  /*3910*/  LDS.128 R12, [R30+UR6+0x2080] ;  /* 0x002080061e0c7984 */ /* 0x000ee20008000c00 */
[C---:B------:R-:W-:Y:S01]  /*3920*/  FFMA R51, R33.reuse, R18, R51 ;  /* 0x0000001221337223 */ /* 0x040fe20000000033 */
[----:B------:R-:W-:Y:S01]  /*3930*/  FFMA R52, R33, R19, R52 ;  /* 0x0000001321347223 */ /* 0x000fe20000000034 */
[C---:B------:R-:W-:Y:S01]  /*3940*/  FFMA R49, R32.reuse, R16, R49 ;  /* 0x0000001020317223 */ /* 0x040fe20000000031 */
[C---:B------:R-:W-:Y:S01]  /*3950*/  FFMA R44, R32.reuse, R17, R44 ;  /* 0x00000011202c7223 */ /* 0x040fe2000000002c */
[C---:B------:R-:W-:Y:S01]  /*3960*/  FFMA R45, R32.reuse, R18, R45 ;  /* 0x00000012202d7223 */ /* 0x040fe2000000002d */
[----:B------:R-:W-:Y:S01]  /*3970*/  FFMA R50, R32, R19, R50 ;  /* 0x0000001320327223 */ /* 0x000fe20000000032 */
[----:B------:R-:W-:Y:S01]  /*3980*/  LDS R28, [R40] ;  /* 0x00000000281c7984 */ /* 0x000fe20000000800 */
[CC--:B----4-:R-:W-:Y:S01]  /*3990*/  FFMA R33, R29.reuse, R24.reuse, R36 ;  /* 0x000000181d217223 */ /* 0x0d0fe20000000024 */
[C---:B------:R-:W-:Y:S01]  /*39a0*/  FFMA R35, R38.reuse, R24, R35 ;  /* 0x0000001826237223 */ /* 0x040fe20000000023 */
[CC--:B------:R-:W-:Y:S01]  /*39b0*/  FFMA R56, R29.reuse, R25.reuse, R56 ;  /* 0x000000191d387223 */ /* 0x0c0fe20000000038 */
[C---:B------:R-:W-:Y:S01]  /*39c0*/  FFMA R39, R38.reuse, R25, R39 ;  /* 0x0000001926277223 */ /* 0x040fe20000000027 */
[CC--:B-----5:R-:W-:Y:S01]  /*39d0*/  FFMA R41, R29.reuse, R26.reuse, R42 ;  /* 0x0000001a1d297223 */ /* 0x0e0fe2000000002a */
[C---:B------:R-:W-:Y:S01]  /*39e0*/  FFMA R37, R38.reuse, R26, R37 ;  /* 0x0000001a26257223 */ /* 0x040fe20000000025 */
[CC--:B------:R-:W-:Y:S01]  /*39f0*/  FFMA R48, R29.reuse, R27.reuse, R48 ;  /* 0x0000001b1d307223 */ /* 0x0c0fe20000000030 */
[----:B------:R-:W-:Y:S01]  /*3a00*/  FFMA R46, R38, R27, R46 ;  /* 0x0000001b262e7223 */ /* 0x000fe2000000002e */
[----:B------:R-:W4:Y:S01]  /*3a10*/  LDS.128 R16, [R30+UR6+0x2100] ;  /* 0x002100061e107984 */ /* 0x000f220008000c00 */
[----:B------:R-:W-:Y:S01]  /*3a20*/  LEA R36, R6, UR6, 0x2 ;  /* 0x0000000606247c11 */ /* 0x000fe2000f8e10ff */
[CC--:B-1----:R-:W-:Y:S01]  /*3a30*/  FFMA R49, R29.reuse, R8.reuse, R49 ;  /* 0x000000081d317223 */ /* 0x0c2fe20000000031 */
[C---:B------:R-:W-:Y:S01]  /*3a40*/  FFMA R53, R38.reuse, R8, R53 ;  /* 0x0000000826357223 */ /* 0x040fe20000000035 */
[----:B------:R1:W5:Y:S01]  /*3a50*/  LDS R32, [R40+0x50] ;  /* 0x0000500028207984 */ /* 0x0003620000000800 */
[CC--:B------:R-:W-:Y:S01]  /*3a60*/  FFMA R44, R29.reuse, R9.reuse, R44 ;  /* 0x000000091d2c7223 */ /* 0x0c0fe2000000002c */
[C---:B------:R-:W-:Y:S01]  /*3a70*/  FFMA R54, R38.reuse, R9, R54 ;  /* 0x0000000926367223 */ /* 0x040fe20000000036 */
[CC--:B------:R-:W-:Y:S01]  /*3a80*/  FFMA R45, R29.reuse, R10.reuse, R45 ;  /* 0x0000000a1d2d7223 */ /* 0x0c0fe2000000002d */
[----:B------:R-:W5:Y:S01]  /*3a90*/  LDS.128 R24, [R30+UR6+0x2180] ;  /* 0x002180061e187984 */ /* 0x000f620008000c00 */
[C---:B------:R-:W-:Y:S01]  /*3aa0*/  FFMA R51, R38.reuse, R10, R51 ;  /* 0x0000000a26337223 */ /* 0x040fe20000000033 */
[-C--:B------:R-:W-:Y:S01]  /*3ab0*/  FFMA R50, R29, R11.reuse, R50 ;  /* 0x0000000b1d327223 */ /* 0x080fe20000000032 */
[----:B------:R-:W-:Y:S01]  /*3ac0*/  FFMA R52, R38, R11, R52 ;  /* 0x0000000b26347223 */ /* 0x000fe20000000034 */
[----:B------:R-:W-:Y:S01]  /*3ad0*/  LDS R29, [R36] ;  /* 0x00000000241d7984 */ /* 0x000fe20000000800 */
[----:B------:R-:W-:Y:S01]  /*3ae0*/  LEA R38, R7, UR6, 0x2 ;  /* 0x0000000607267c11 */ /* 0x000fe2000f8e10ff */
[CC--:B--2---:R-:W-:Y:S01]  /*3af0*/  FFMA R33, R4.reuse, R20.reuse, R33 ;  /* 0x0000001404217223 */ /* 0x0c4fe20000000021 */
[-C--:B------:R-:W-:Y:S01]  /*3b00*/  FFMA R56, R4, R21.reuse, R56 ;  /* 0x0000001504387223 */ /* 0x080fe20000000038 */
[----:B------:R2:W-:Y:S01]  /*3b10*/  LDS R6, [R36+0x50] ;  /* 0x0000500024067984 */ /* 0x0005e20000000800 */
[C---:B------:R-:W-:Y:S01]  /*3b20*/  FFMA R35, R34.reuse, R20, R35 ;  /* 0x0000001422237223 */ /* 0x040fe20000000023 */
[----:B------:R-:W-:Y:S01]  /*3b30*/  FFMA R39, R34, R21, R39 ;  /* 0x0000001522277223 */ /* 0x000fe20000000027 */
[-C--:B------:R-:W-:Y:S01]  /*3b40*/  FFMA R41, R4, R22.reuse, R41 ;  /* 0x0000001604297223 */ /* 0x080fe20000000029 */
[----:B------:R-:W5:Y:S01]  /*3b50*/  LDS.128 R8, [R30+UR6+0x2200] ;  /* 0x002200061e087984 */ /* 0x000f620008000c00 */
[----:B------:R-:W-:Y:S01]  /*3b60*/  FFMA R37, R34, R22, R37 ;  /* 0x0000001622257223 */ /* 0x000fe20000000025 */
[-C--:B------:R-:W-:Y:S01]  /*3b70*/  FFMA R48, R4, R23.reuse, R48 ;  /* 0x0000001704307223 */ /* 0x080fe20000000030 */
[----:B------:R-:W-:Y:S01]  /*3b80*/  FFMA R46, R34, R23, R46 ;  /* 0x00000017222e7223 */ /* 0x000fe2000000002e */
[-C--:B---3--:R-:W-:Y:S01]  /*3b90*/  FFMA R49, R4, R12.reuse, R49 ;  /* 0x0000000c04317223 */ /* 0x088fe20000000031 */
[----:B------:R-:W-:Y:S01]  /*3ba0*/  FFMA R53, R34, R12, R53 ;  /* 0x0000000c22357223 */ /* 0x000fe20000000035 */
[----:B------:R-:W3:Y:S01]  /*3bb0*/  LDS.128 R20, [R30+UR6+0x2280] ;  /* 0x002280061e147984 */ /* 0x000ee20008000c00 */
[-C--:B------:R-:W-:Y:S01]  /*3bc0*/  FFMA R44, R4, R13.reuse, R44 ;  /* 0x0000000d042c7223 */ /* 0x080fe2000000002c */
[----:B------:R-:W-:Y:S01]  /*3bd0*/  FFMA R54, R34, R13, R54 ;  /* 0x0000000d22367223 */ /* 0x000fe20000000036 */
[-C--:B------:R-:W-:Y:S01]  /*3be0*/  FFMA R45, R4, R14.reuse, R45 ;  /* 0x0000000e042d7223 */ /* 0x080fe2000000002d */
[----:B------:R-:W-:Y:S01]  /*3bf0*/  FFMA R51, R34, R14, R51 ;  /* 0x0000000e22337223 */ /* 0x000fe20000000033 */
[-C--:B------:R-:W-:Y:S01]  /*3c00*/  FFMA R50, R4, R15.reuse, R50 ;  /* 0x0000000f04327223 */ /* 0x080fe20000000032 */
[----:B------:R-:W-:Y:S01]  /*3c10*/  FFMA R52, R34, R15, R52 ;  /* 0x0000000f22347223 */ /* 0x000fe20000000034 */
[----:B------:R-:W-:Y:S01]  /*3c20*/  LDS R7, [R38] ;  /* 0x0000000026077984 */ /* 0x000fe20000000800 */
[----:B-1----:R-:W-:-:S03]  /*3c30*/  LEA R40, R2, UR6, 0x2 ;  /* 0x0000000602287c11 */ /* 0x002fc6000f8e10ff */
[----:B------:R-:W-:Y:S01]  /*3c40*/  LDS R4, [R38+0x50] ;  /* 0x0000500026047984 */ /* 0x000fe20000000800 */
[----:B----4-:R-:W-:-:S03]  /*3c50*/  FFMA R34, R28, R16, R33 ;  /* 0x000000101c227223 */ /* 0x010fc60000000021 */
[----:B------:R-:W1:Y:S01]  /*3c60*/  LDS.128 R12, [R30+UR6+0x2300] ;  /* 0x002300061e0c7984 */ /* 0x000e620008000c00 */
[CC--:B------:R-:W-:Y:S01]  /*3c70*/  FFMA R56, R28.reuse, R17.reuse, R56 ;  /* 0x000000111c387223 */ /* 0x0c0fe20000000038 */
[----:B--2---:R-:W-:Y:S01]  /*3c80*/  FFMA R36, R28, R18, R41 ;  /* 0x000000121c247223 */ /* 0x004fe20000000029 */
[C---:B-----5:R-:W-:Y:S01]  /*3c90*/  FFMA R35, R32.reuse, R16, R35 ;  /* 0x0000001020237223 */ /* 0x060fe20000000023 */
[C---:B------:R-:W-:Y:S01]  /*3ca0*/  FFMA R39, R32.reuse, R17, R39 ;  /* 0x0000001120277223 */ /* 0x040fe20000000027 */
[C---:B------:R-:W-:Y:S01]  /*3cb0*/  FFMA R37, R32.reuse, R18, R37 ;  /* 0x0000001220257223 */ /* 0x040fe20000000025 */
[C---:B------:R-:W-:Y:S01]  /*3cc0*/  FFMA R46, R32.reuse, R19, R46 ;  /* 0x00000013202e7223 */ /* 0x040fe2000000002e */
[C---:B------:R-:W-:Y:S01]  /*3cd0*/  FFMA R53, R32.reuse, R24, R53 ;  /* 0x0000001820357223 */ /* 0x040fe20000000035 */
[C---:B------:R-:W-:Y:S01]  /*3ce0*/  FFMA R54, R32.reuse, R25, R54 ;  /* 0x0000001920367223 */ /* 0x040fe20000000036 */
[C---:B------:R-:W-:Y:S01]  /*3cf0*/  FFMA R51, R32.reuse, R26, R51 ;  /* 0x0000001a20337223 */ /* 0x040fe20000000033 */
[----:B------:R-:W-:Y:S01]  /*3d00*/  FFMA R52, R32, R27, R52 ;  /* 0x0000001b20347223 */ /* 0x000fe20000000034 */
[----:B------:R-:W-:Y:S01]  /*3d10*/  FFMA R48, R28, R19, R48 ;  /* 0x000000131c307223 */ /* 0x000fe20000000030 */
[----:B------:R-:W-:Y:S01]  /*3d20*/  LEA R32, R0, UR6, 0x2 ;  /* 0x0000000600207c11 */ /* 0x000fe2000f8e10ff */
[----:B------:R-:W2:Y:S01]  /*3d30*/  LDS.128 R16, [R30+UR6+0x2380] ;  /* 0x002380061e107984 */ /* 0x000ea20008000c00 */
[C---:B------:R-:W-:Y:S01]  /*3d40*/  FFMA R49, R28.reuse, R24, R49 ;  /* 0x000000181c317223 */ /* 0x040fe20000000031 */
[C---:B------:R-:W-:Y:S01]  /*3d50*/  FFMA R44, R28.reuse, R25, R44 ;  /* 0x000000191c2c7223 */ /* 0x040fe2000000002c */
[C---:B------:R-:W-:Y:S01]  /*3d60*/  FFMA R45, R28.reuse, R26, R45 ;  /* 0x0000001a1c2d7223 */ /* 0x040fe2000000002d */
[----:B------:R-:W-:Y:S01]  /*3d70*/  FFMA R50, R28, R27, R50 ;  /* 0x0000001b1c327223 */ /* 0x000fe20000000032 */
[----:B------:R-:W-:Y:S01]  /*3d80*/  LDS R0, [R32+0x50] ;  /* 0x0000500020007984 */ /* 0x000fe20000000800 */
[CC--:B------:R-:W-:Y:S01]  /*3d90*/  FFMA R34, R29.reuse, R8.reuse, R34 ;  /* 0x000000081d227223 */ /* 0x0c0fe20000000022 */
[C---:B------:R-:W-:Y:S01]  /*3da0*/  FFMA R35, R6.reuse, R8, R35 ;  /* 0x0000000806237223 */ /* 0x040fe20000000023 */
[CC--:B------:R-:W-:Y:S01]  /*3db0*/  FFMA R56, R29.reuse, R9.reuse, R56 ;  /* 0x000000091d387223 */ /* 0x0c0fe20000000038 */
[----:B------:R4:W-:Y:S01]  /*3dc0*/  LDS R28, [R32] ;  /* 0x00000000201c7984 */ /* 0x0009e20000000800 */
[C---:B------:R-:W-:Y:S01]  /*3dd0*/  FFMA R39, R6.reuse, R9, R39 ;  /* 0x0000000906277223 */ /* 0x040fe20000000027 */
[CC--:B------:R-:W-:Y:S01]  /*3de0*/  FFMA R36, R29.reuse, R10.reuse, R36 ;  /* 0x0000000a1d247223 */ /* 0x0c0fe20000000024 */
[C---:B------:R-:W-:Y:S01]  /*3df0*/  FFMA R37, R6.reuse, R10, R37 ;  /* 0x0000000a06257223 */ /* 0x040fe20000000025 */
[----:B------:R-:W5:Y:S01]  /*3e00*/  LDS.128 R24, [R30+UR6+0x2400] ;  /* 0x002400061e187984 */ /* 0x000f620008000c00 */
[CC--:B------:R-:W-:Y:S01]  /*3e10*/  FFMA R48, R29.reuse, R11.reuse, R48 ;  /* 0x0000000b1d307223 */ /* 0x0c0fe20000000030 */
[C---:B------:R-:W-:Y:S01]  /*3e20*/  FFMA R46, R6.reuse, R11, R46 ;  /* 0x0000000b062e7223 */ /* 0x040fe2000000002e */
[-C--:B---3--:R-:W-:Y:S01]  /*3e30*/  FFMA R49, R29, R20.reuse, R49 ;  /* 0x000000141d317223 */ /* 0x088fe20000000031 */
[----:B------:R-:W3:Y:S01]  /*3e40*/  LDS.128 R8, [R30+UR6+0x2480] ;  /* 0x002480061e087984 */ /* 0x000ee20008000c00 */
[----:B----4-:R-:W-:Y:S01]  /*3e50*/  LEA R32, R3, UR6, 0x2 ;  /* 0x0000000603207c11 */ /* 0x010fe2000f8e10ff */
[C---:B------:R-:W-:Y:S01]  /*3e60*/  FFMA R53, R6.reuse, R20, R53 ;  /* 0x0000001406357223 */ /* 0x040fe20000000035 */
[CC--:B------:R-:W-:Y:S01]  /*3e70*/  FFMA R44, R29.reuse, R21.reuse, R44 ;  /* 0x000000151d2c7223 */ /* 0x0c0fe2000000002c */
[C---:B------:R-:W-:Y:S01]  /*3e80*/  FFMA R54, R6.reuse, R21, R54 ;  /* 0x0000001506367223 */ /* 0x040fe20000000036 */
[CC--:B------:R-:W-:Y:S01]  /*3e90*/  FFMA R45, R29.reuse, R22.reuse, R45 ;  /* 0x000000161d2d7223 */ /* 0x0c0fe2000000002d */
[C---:B------:R-:W-:Y:S01]  /*3ea0*/  FFMA R51, R6.reuse, R22, R51 ;  /* 0x0000001606337223 */ /* 0x040fe20000000033 */
[-C--:B------:R-:W-:Y:S01]  /*3eb0*/  FFMA R50, R29, R23.reuse, R50 ;  /* 0x000000171d327223 */ /* 0x080fe20000000032 */
[----:B------:R-:W-:Y:S01]  /*3ec0*/  FFMA R52, R6, R23, R52 ;  /* 0x0000001706347223 */ /* 0x000fe20000000034 */
[----:B------:R-:W-:Y:S01]  /*3ed0*/  LDS R3, [R32+0x50] ;  /* 0x0000500020037984 */ /* 0x000fe20000000800 */
[CC--:B-1----:R-:W-:Y:S01]  /*3ee0*/  FFMA R29, R7.reuse, R12.reuse, R34 ;  /* 0x0000000c071d7223 */ /* 0x0c2fe20000000022 */
[C---:B------:R-:W-:Y:S01]  /*3ef0*/  FFMA R35, R4.reuse, R12, R35 ;  /* 0x0000000c04237223 */ /* 0x040fe20000000023 */
[CC--:B------:R-:W-:Y:S01]  /*3f00*/  FFMA R56, R7.reuse, R13.reuse, R56 ;  /* 0x0000000d07387223 */ /* 0x0c0fe20000000038 */
[C---:B------:R-:W-:Y:S01]  /*3f10*/  FFMA R39, R4.reuse, R13, R39 ;  /* 0x0000000d04277223 */ /* 0x040fe20000000027 */
[----:B------:R-:W-:Y:S01]  /*3f20*/  LDS R6, [R32] ;  /* 0x0000000020067984 */ /* 0x000fe20000000800 */
[CC--:B------:R-:W-:Y:S01]  /*3f30*/  FFMA R33, R7.reuse, R14.reuse, R36 ;  /* 0x0000000e07217223 */ /* 0x0c0fe20000000024 */
[C---:B------:R-:W-:Y:S01]  /*3f40*/  FFMA R37, R4.reuse, R14, R37 ;  /* 0x0000000e04257223 */ /* 0x040fe20000000025 */
[-C--:B------:R-:W-:Y:S01]  /*3f50*/  FFMA R48, R7, R15.reuse, R48 ;  /* 0x0000000f07307223 */ /* 0x080fe20000000030 */
[----:B------:R-:W1:Y:S01]  /*3f60*/  LDS.128 R20, [R30+UR6+0x2500] ;  /* 0x002500061e147984 */ /* 0x000e620008000c00 */
[----:B------:R-:W-:-:S03]  /*3f70*/  FFMA R46, R4, R15, R46 ;  /* 0x0000000f042e7223 */ /* 0x000fc6000000002e */
[----:B------:R-:W4:Y:S01]  /*3f80*/  LDS.128 R12, [R30+UR6+0x2580] ;  /* 0x002580061e0c7984 */ /* 0x000f220008000c00 */
[C---:B--2---:R-:W-:Y:S01]  /*3f90*/  FFMA R53, R4.reuse, R16, R53 ;  /* 0x0000001004357223 */ /* 0x044fe20000000035 */
[C---:B------:R-:W-:Y:S01]  /*3fa0*/  FFMA R54, R4.reuse, R17, R54 ;  /* 0x0000001104367223 */ /* 0x040fe20000000036 */
[C---:B------:R-:W-:Y:S01]  /*3fb0*/  FFMA R51, R4.reuse, R18, R51 ;  /* 0x0000001204337223 */ /* 0x040fe20000000033 */
[----:B------:R-:W-:Y:S01]  /*3fc0*/  FFMA R52, R4, R19, R52 ;  /* 0x0000001304347223 */ /* 0x000fe20000000034 */
[----:B------:R-:W-:Y:S01]  /*3fd0*/  LDS R2, [R40+0x50] ;  /* 0x0000500028027984 */ /* 0x000fe20000000800 */
[C---:B------:R-:W-:Y:S01]  /*3fe0*/  FFMA R49, R7.reuse, R16, R49 ;  /* 0x0000001007317223 */ /* 0x040fe20000000031 */
[C---:B------:R-:W-:Y:S01]  /*3ff0*/  FFMA R44, R7.reuse, R17, R44 ;  /* 0x00000011072c7223 */ /* 0x040fe2000000002c */
[C---:B------:R-:W-:Y:S01]  /*4000*/  FFMA R45, R7.reuse, R18, R45 ;  /* 0x00000012072d7223 */ /* 0x040fe2000000002d */
[----:B------:R2:W-:Y:S01]  /*4010*/  LDS R4, [R40] ;  /* 0x0000000028047984 */ /* 0x0005e20000000800 */
[----:B------:R-:W-:-:S03]  /*4020*/  FFMA R50, R7, R19, R50 ;  /* 0x0000001307327223 */ /* 0x000fc60000000032 */
[----:B------:R-:W4:Y:S01]  /*4030*/  LDS.128 R16, [R30+UR6+0x2600] ;  /* 0x002600061e107984 */ /* 0x000f220008000c00 */
[----:B-----5:R-:W-:Y:S01]  /*4040*/  FFMA R38, R0, R24, R35 ;  /* 0x0000001800267223 */ /* 0x020fe20000000023 */
[C---:B------:R-:W-:Y:S01]  /*4050*/  FFMA R7, R28.reuse, R26, R33 ;  /* 0x0000001a1c077223 */ /* 0x040fe20000000021 */
[C---:B------:R-:W-:Y:S01]  /*4060*/  FFMA R29, R28.reuse, R24, R29 ;  /* 0x000000181c1d7223 */ /* 0x040fe2000000001d */
[----:B--2---:R-:W-:Y:S01]  /*4070*/  LEA R40, R5, UR6, 0x2 ;  /* 0x0000000605287c11 */ /* 0x004fe2000f8e10ff */
[----:B------:R-:W2:Y:S01]  /*4080*/  LDS.128 R32, [R30+UR6+0x2680] ;  /* 0x002680061e207984 */ /* 0x000ea20008000c00 */
[-C--:B------:R-:W-:Y:S01]  /*4090*/  FFMA R56, R28, R25.reuse, R56 ;  /* 0x000000191c387223 */ /* 0x080fe20000000038 */
[C---:B------:R-:W-:Y:S01]  /*40a0*/  FFMA R36, R0.reuse, R25, R39 ;  /* 0x0000001900247223 */ /* 0x040fe20000000027 */
[----:B------:R-:W-:Y:S01]  /*40b0*/  FFMA R37, R0, R26, R37 ;  /* 0x0000001a00257223 */ /* 0x000fe20000000025 */
[-C--:B------:R-:W-:Y:S01]  /*40c0*/  FFMA R48, R28, R27.reuse, R48 ;  /* 0x0000001b1c307223 */ /* 0x080fe20000000030 */
[----:B------:R-:W-:Y:S01]  /*40d0*/  FFMA R46, R0, R27, R46 ;  /* 0x0000001b002e7223 */ /* 0x000fe2000000002e */
[----:B------:R-:W-:Y:S01]  /*40e0*/  LDS R39, [R40] ;  /* 0x0000000028277984 */ /* 0x000fe20000000800 */
[-C--:B---3--:R-:W-:Y:S01]  /*40f0*/  FFMA R49, R28, R8.reuse, R49 ;  /* 0x000000081c317223 */ /* 0x088fe20000000031 */
[----:B------:R-:W-:Y:S01]  /*4100*/  FFMA R53, R0, R8, R53 ;  /* 0x0000000800357223 */ /* 0x000fe20000000035 */
[-C--:B------:R-:W-:Y:S01]  /*4110*/  FFMA R44, R28, R9.reuse, R44 ;  /* 0x000000091c2c7223 */ /* 0x080fe2000000002c */
[----:B------:R-:W3:Y:S01]  /*4120*/  LDS.128 R24, [R30+UR6+0x2700] ;  /* 0x002700061e187984 */ /* 0x000ee20008000c00 */
[----:B------:R-:W-:Y:S01]  /*4130*/  FFMA R54, R0, R9, R54 ;  /* 0x0000000900367223 */ /* 0x000fe20000000036 */
[-C--:B------:R-:W-:Y:S01]  /*4140*/  FFMA R45, R28, R10.reuse, R45 ;  /* 0x0000000a1c2d7223 */ /* 0x080fe2000000002d */
[----:B------:R-:W-:Y:S01]  /*4150*/  FFMA R51, R0, R10, R51 ;  /* 0x0000000a00337223 */ /* 0x000fe20000000033 */
[----:B------:R-:W5:Y:S01]  /*4160*/  LDS R5, [R40+0x50] ;  /* 0x0000500028057984 */ /* 0x000f620000000800 */
[-C--:B------:R-:W-:Y:S01]  /*4170*/  FFMA R50, R28, R11.reuse, R50 ;  /* 0x0000000b1c327223 */ /* 0x080fe20000000032 */
[----:B------:R-:W-:-:S02]  /*4180*/  FFMA R52, R0, R11, R52 ;  /* 0x0000000b00347223 */ /* 0x000fc40000000034 */
[----:B------:R-:W5:Y:S01]  /*4190*/  LDS.128 R8, [R30+UR6+0x2780] ;  /* 0x002780061e087984 */ /* 0x000f620008000c00 */
[CC--:B-1----:R-:W-:Y:S01]  /*41a0*/  FFMA R56, R6.reuse, R21.reuse, R56 ;  /* 0x0000001506387223 */ /* 0x0c2fe20000000038 */
[C---:B------:R-:W-:Y:S01]  /*41b0*/  FFMA R36, R3.reuse, R21, R36 ;  /* 0x0000001503247223 */ /* 0x040fe20000000024 */
[C---:B------:R-:W-:Y:S01]  /*41c0*/  FFMA R29, R6.reuse, R20, R29 ;  /* 0x00000014061d7223 */ /* 0x040fe2000000001d */
[C---:B------:R-:W-:Y:S01]  /*41d0*/  FFMA R21, R6.reuse, R22, R7 ;  /* 0x0000001606157223 */ /* 0x040fe20000000007 */
[C---:B------:R-:W-:Y:S01]  /*41e0*/  FFMA R48, R6.reuse, R23, R48 ;  /* 0x0000001706307223 */ /* 0x040fe20000000030 */
[C---:B----4-:R-:W-:Y:S01]  /*41f0*/  FFMA R49, R6.reuse, R12, R49 ;  /* 0x0000000c06317223 */ /* 0x050fe20000000031 */
[C---:B------:R-:W-:Y:S01]  /*4200*/  FFMA R44, R6.reuse, R13, R44 ;  /* 0x0000000d062c7223 */ /* 0x040fe2000000002c */
[C---:B------:R-:W-:Y:S01]  /*4210*/  FFMA R45, R6.reuse, R14, R45 ;  /* 0x0000000e062d7223 */ /* 0x040fe2000000002d */
[----:B------:R-:W-:Y:S01]  /*4220*/  FFMA R50, R6, R15, R50 ;  /* 0x0000000f06327223 */ /* 0x000fe20000000032 */
[C---:B------:R-:W-:Y:S01]  /*4230*/  FFMA R37, R3.reuse, R22, R37 ;  /* 0x0000001603257223 */ /* 0x040fe20000000025 */
[----:B------:R-:W1:Y:S01]  /*4240*/  LDC.64 R6, c[0x0][0x390] ;  /* 0x0000e400ff067b82 */ /* 0x000e620000000a00 */
[C---:B------:R-:W-:Y:S01]  /*4250*/  FFMA R41, R3.reuse, R20, R38 ;  /* 0x0000001403297223 */ /* 0x040fe20000000026 */
[C---:B------:R-:W-:Y:S01]  /*4260*/  FFMA R46, R3.reuse, R23, R46 ;  /* 0x00000017032e7223 */ /* 0x040fe2000000002e */
[C---:B------:R-:W-:Y:S01]  /*4270*/  FFMA R53, R3.reuse, R12, R53 ;  /* 0x0000000c03357223 */ /* 0x040fe20000000035 */
[C---:B------:R-:W-:Y:S01]  /*4280*/  FFMA R54, R3.reuse, R13, R54 ;  /* 0x0000000d03367223 */ /* 0x040fe20000000036 */
[C---:B------:R-:W-:Y:S01]  /*4290*/  FFMA R51, R3.reuse, R14, R51 ;  /* 0x0000000e03337223 */ /* 0x040fe20000000033 */
[----:B------:R-:W-:Y:S01]  /*42a0*/  FFMA R52, R3, R15, R52 ;  /* 0x0000000f03347223 */ /* 0x000fe20000000034 */
[CC--:B------:R-:W-:Y:S01]  /*42b0*/  FFMA R56, R4.reuse, R17.reuse, R56 ;  /* 0x0000001104387223 */ /* 0x0c0fe20000000038 */
[-C--:B------:R-:W-:Y:S01]  /*42c0*/  FFMA R21, R4, R18.reuse, R21 ;  /* 0x0000001204157223 */ /* 0x080fe20000000015 */
[C---:B------:R-:W-:Y:S01]  /*42d0*/  FFMA R36, R2.reuse, R17, R36 ;  /* 0x0000001102247223 */ /* 0x040fe20000000024 */
[----:B------:R-:W-:Y:S01]  /*42e0*/  FFMA R37, R2, R18, R37 ;  /* 0x0000001202257223 */ /* 0x000fe20000000025 */
[C---:B------:R-:W-:Y:S01]  /*42f0*/  FFMA R12, R4.reuse, R16, R29 ;  /* 0x00000010040c7223 */ /* 0x040fe2000000001d */
[C---:B------:R-:W-:Y:S01]  /*4300*/  FFMA R48, R4.reuse, R19, R48 ;  /* 0x0000001304307223 */ /* 0x040fe20000000030 */
[C---:B--2---:R-:W-:Y:S01]  /*4310*/  FFMA R49, R4.reuse, R32, R49 ;  /* 0x0000002004317223 */ /* 0x044fe20000000031 */
[C---:B------:R-:W-:Y:S01]  /*4320*/  FFMA R44, R4.reuse, R33, R44 ;  /* 0x00000021042c7223 */ /* 0x040fe2000000002c */
[C---:B------:R-:W-:Y:S01]  /*4330*/  FFMA R45, R4.reuse, R34, R45 ;  /* 0x00000022042d7223 */ /* 0x040fe2000000002d */
[----:B------:R-:W-:Y:S01]  /*4340*/  FFMA R50, R4, R35, R50 ;  /* 0x0000002304327223 */ /* 0x000fe20000000032 */
[C---:B------:R-:W-:Y:S01]  /*4350*/  FFMA R16, R2.reuse, R16, R41 ;  /* 0x0000001002107223 */ /* 0x040fe20000000029 */
[C---:B------:R-:W-:Y:S01]  /*4360*/  FFMA R46, R2.reuse, R19, R46 ;  /* 0x00000013022e7223 */ /* 0x040fe2000000002e */
[C---:B------:R-:W-:Y:S01]  /*4370*/  FFMA R53, R2.reuse, R32, R53 ;  /* 0x0000002002357223 */ /* 0x040fe20000000035 */
[C---:B------:R-:W-:Y:S01]  /*4380*/  FFMA R54, R2.reuse, R33, R54 ;  /* 0x0000002102367223 */ /* 0x040fe20000000036 */
[C---:B------:R-:W-:Y:S01]  /*4390*/  FFMA R51, R2.reuse, R34, R51 ;  /* 0x0000002202337223 */ /* 0x040fe20000000033 */
[----:B------:R-:W-:Y:S01]  /*43a0*/  FFMA R52, R2, R35, R52 ;  /* 0x0000002302347223 */ /* 0x000fe20000000034 */
[CC--:B---3--:R-:W-:Y:S01]  /*43b0*/  FFMA R13, R39.reuse, R25.reuse, R56 ;  /* 0x00000019270d7223 */ /* 0x0c8fe20000000038 */
[-C--:B------:R-:W-:Y:S01]  /*43c0*/  FFMA R14, R39, R26.reuse, R21 ;  /* 0x0000001a270e7223 */ /* 0x080fe20000000015 */
[C---:B-----5:R-:W-:Y:S01]  /*43d0*/  FFMA R25, R5.reuse, R25, R36 ;  /* 0x0000001905197223 */ /* 0x060fe20000000024 */
[----:B------:R-:W-:Y:S01]  /*43e0*/  FFMA R26, R5, R26, R37 ;  /* 0x0000001a051a7223 */ /* 0x000fe20000000025 */
[C---:B------:R-:W-:Y:S01]  /*43f0*/  FFMA R12, R39.reuse, R24, R12 ;  /* 0x00000018270c7223 */ /* 0x040fe2000000000c */
[C---:B------:R-:W-:Y:S01]  /*4400*/  FFMA R15, R39.reuse, R27, R48 ;  /* 0x0000001b270f7223 */ /* 0x040fe20000000030 */
[C---:B------:R-:W-:Y:S01]  /*4410*/  FFMA R36, R39.reuse, R8, R49 ;  /* 0x0000000827247223 */ /* 0x040fe20000000031 */
[C---:B------:R-:W-:Y:S01]  /*4420*/  FFMA R37, R39.reuse, R9, R44 ;  /* 0x0000000927257223 */ /* 0x040fe2000000002c */
[C---:B------:R-:W-:Y:S01]  /*4430*/  FFMA R38, R39.reuse, R10, R45 ;  /* 0x0000000a27267223 */ /* 0x040fe2000000002d */
[----:B------:R-:W-:Y:S01]  /*4440*/  FFMA R39, R39, R11, R50 ;  /* 0x0000000b27277223 */ /* 0x000fe20000000032 */
[C---:B------:R-:W-:Y:S01]  /*4450*/  FFMA R24, R5.reuse, R24, R16 ;  /* 0x0000001805187223 */ /* 0x040fe20000000010 */
[----:B------:R-:W-:Y:S01]  /*4460*/  FFMA R27, R5, R27, R46 ;  /* 0x0000001b051b7223 */ /* 0x000fe2000000002e */
[----:B-1----:R-:W-:-:S04]  /*4470*/  IMAD.WIDE.U32 R6, R31, 0x4, R6 ;  /* 0x000000041f067825 */ /* 0x002fc800078e0006 */
[C---:B------:R-:W-:Y:S01]  /*4480*/  FFMA R8, R5.reuse, R8, R53 ;  /* 0x0000000805087223 */ /* 0x040fe20000000035 */
[C---:B------:R-:W-:Y:S01]  /*4490*/  FFMA R9, R5.reuse, R9, R54 ;  /* 0x0000000905097223 */ /* 0x040fe20000000036 */
[C---:B------:R-:W-:Y:S01]  /*44a0*/  FFMA R10, R5.reuse, R10, R51 ;  /* 0x0000000a050a7223 */ /* 0x040fe20000000033 */
[----:B------:R-:W-:Y:S01]  /*44b0*/  FFMA R11, R5, R11, R52 ;  /* 0x0000000b050b7223 */ /* 0x000fe20000000034 */
[----:B------:R-:W-:Y:S04]  /*44c0*/  STG.E.128 desc[UR4][R6.64], R12 ;  /* 0x0000000c06007986 */ /* 0x000fe8000c101d04 */
[----:B------:R-:W-:Y:S04]  /*44d0*/  STG.E.128 desc[UR4][R6.64+0x10], R36 ;  /* 0x0000102406007986 */ /* 0x000fe8000c101d04 */
[----:B------:R-:W-:Y:S04]  /*44e0*/  STG.E.128 desc[UR4][R6.64+0x400], R24 ;  /* 0x0004001806007986 */ /* 0x000fe8000c101d04 */
[----:B------:R-:W-:Y:S01]  /*44f0*/  STG.E.128 desc[UR4][R6.64+0x410], R8 ;  /* 0x0004100806007986 */ /* 0x000fe2000c101d04 */
[----:B------:R-:W-:Y:S05]  /*4500*/  EXIT ;  /* 0x000000000000794d */ /* 0x000fea0003800000 */
.L_x_1:
[----:B------:R-:W-:-:S00]  /*4510*/  BRA `(.L_x_1) ;  /* 0xfffffffc00fc7947 */ /* 0x000fc0000383ffff */
[----:B------:R-:W-:-:S00]  /*4520*/  NOP ;  /* 0x0000000000007918 */ /* 0x000fc00000000000 */
        /* <DEDUP_REMOVED lines=13> */
.L_x_2:


//--------------------- .nv.shared.main_kernel0   --------------------------
	.section	.nv.shared.main_kernel0,"aw",@nobits
	.sectionflags	@""
	.align	16
	.zero		1024


//--------------------- .nv.shared.reserved.0     --------------------------
	.section	.nv.shared.reserved.0,"aw",@nobits
	.weak		__nv_reservedSMEM_offset_0_alias
	.size		__nv_reservedSMEM_offset_0_alias, 0, 64
	.other		__nv_reservedSMEM_offset_0_alias,@"STO_CUDA_RESERVED_SHARED STV_DEFAULT"
__nv_reservedSMEM_offset_0_alias:
	.zero		0
	.zero		64


//--------------------- .nv.constant0.main_kernel0 --------------------------
	.section	.nv.constant0.main_kernel0,"a",@progbits
	.sectionflags	@""
	.align	4
.nv.constant0.main_kernel0:
	.zero		920


//--------------------- SYMBOLS --------------------------

	.type		.nv.reservedSmem.offset0,@object
	.size		.nv.reservedSmem.offset0,0x4
	.type		.nv.reservedSmem.cap,@object
	.size		.nv.reservedSmem.cap,0x4
